//
// Generated by NVIDIA NVVM Compiler
//
// Compiler Build ID: CL-36424714
// Cuda compilation tools, release 13.0, V13.0.88
// Based on NVVM 20.0.0
//

.version 9.0
.target sm_100
.address_size 64

	// .globl	my_kernel_kernel0
// _ZZ17my_kernel_kernel0E18PaddedInput_shared has been demoted
// _ZZ17my_kernel_kernel0E18placeholder_shared has been demoted

.visible .entry my_kernel_kernel0(
	.param .u64 .ptr .align 1 my_kernel_kernel0_param_0,
	.param .u64 .ptr .align 1 my_kernel_kernel0_param_1,
	.param .u64 .ptr .align 1 my_kernel_kernel0_param_2,
	.param .u64 .ptr .align 1 my_kernel_kernel0_param_3,
	.param .u64 .ptr .align 1 my_kernel_kernel0_param_4
)
{
	.reg .pred 	%p<15>;
	.reg .b16 	%rs<9>;
	.reg .b32 	%r<94>;
	.reg .b32 	%f<647>;
	.reg .b64 	%rd<28>;
	// demoted variable
	.shared .align 4 .b8 _ZZ17my_kernel_kernel0E18PaddedInput_shared[3600];
	// demoted variable
	.shared .align 4 .b8 _ZZ17my_kernel_kernel0E18placeholder_shared[32];
	ld.param.u64 	%rd8, [my_kernel_kernel0_param_0];
	cvta.to.global.u64 	%rd9, %rd8;
	mov.u32 	%r7, %tid.x;
	mov.u32 	%r8, %ctaid.x;
	shl.b32 	%r9, %r8, 3;
	add.s32 	%r92, %r9, %r7;
	cvt.u16.u32 	%rs3, %r7;
	mul.hi.u16 	%rs1, %rs3, 1639;
	mul.lo.s16 	%rs4, %rs1, 40;
	sub.s16 	%rs5, %rs3, %rs4;
	shr.u16 	%rs2, %rs5, 3;
	mul.wide.u32 	%rd10, %r7, 800;
	add.s64 	%rd11, %rd10, %rd9;
	add.s64 	%rd27, %rd11, 384000;
	mov.b32 	%r93, 0;
	mov.f32 	%f557, 0f00000000;
	shl.b32 	%r12, %r7, 2;
	mov.u32 	%r18, _ZZ17my_kernel_kernel0E18PaddedInput_shared;
	add.s32 	%r19, %r18, %r12;
	mul.lo.s16 	%rs6, %rs1, 450;
	mad.lo.s16 	%rs7, %rs2, 45, %rs6;
	mov.f32 	%f558, %f557;
	mov.f32 	%f559, %f557;
	mov.f32 	%f560, %f557;
	mov.f32 	%f561, %f557;
	mov.f32 	%f562, %f557;
	mov.f32 	%f563, %f557;
	mov.f32 	%f564, %f557;
	mov.f32 	%f565, %f557;
	mov.f32 	%f566, %f557;
	mov.f32 	%f567, %f557;
	mov.f32 	%f568, %f557;
	mov.f32 	%f569, %f557;
	mov.f32 	%f570, %f557;
	mov.f32 	%f571, %f557;
	mov.f32 	%f572, %f557;
	mov.f32 	%f573, %f557;
	mov.f32 	%f574, %f557;
	mov.f32 	%f575, %f557;
	mov.f32 	%f576, %f557;
	mov.f32 	%f577, %f557;
	mov.f32 	%f578, %f557;
	mov.f32 	%f579, %f557;
	mov.f32 	%f580, %f557;
	mov.f32 	%f581, %f557;
	mov.f32 	%f582, %f557;
	mov.f32 	%f583, %f557;
	mov.f32 	%f584, %f557;
	mov.f32 	%f585, %f557;
	mov.f32 	%f586, %f557;
	mov.f32 	%f587, %f557;
	mov.f32 	%f588, %f557;
	mov.f32 	%f589, %f557;
	mov.f32 	%f590, %f557;
	mov.f32 	%f591, %f557;
	mov.f32 	%f592, %f557;
	mov.f32 	%f593, %f557;
	mov.f32 	%f594, %f557;
	mov.f32 	%f595, %f557;
	mov.f32 	%f596, %f557;
	mov.f32 	%f597, %f557;
	mov.f32 	%f598, %f557;
	mov.f32 	%f599, %f557;
	mov.f32 	%f600, %f557;
	mov.f32 	%f601, %f557;
	mov.f32 	%f602, %f557;
	mov.f32 	%f603, %f557;
	mov.f32 	%f604, %f557;
	mov.f32 	%f605, %f557;
	mov.f32 	%f606, %f557;
	mov.f32 	%f607, %f557;
	mov.f32 	%f608, %f557;
	mov.f32 	%f609, %f557;
	mov.f32 	%f610, %f557;
	mov.f32 	%f611, %f557;
	mov.f32 	%f612, %f557;
	mov.f32 	%f613, %f557;
	mov.f32 	%f614, %f557;
	mov.f32 	%f615, %f557;
	mov.f32 	%f616, %f557;
	mov.f32 	%f617, %f557;
	mov.f32 	%f618, %f557;
	mov.f32 	%f619, %f557;
	mov.f32 	%f620, %f557;
	mov.f32 	%f621, %f557;
	mov.f32 	%f622, %f557;
	mov.f32 	%f623, %f557;
	mov.f32 	%f624, %f557;
	mov.f32 	%f625, %f557;
	mov.f32 	%f626, %f557;
	mov.f32 	%f627, %f557;
	mov.f32 	%f628, %f557;
	mov.f32 	%f629, %f557;
	mov.f32 	%f630, %f557;
	mov.f32 	%f631, %f557;
	mov.f32 	%f632, %f557;
	mov.f32 	%f633, %f557;
	mov.f32 	%f634, %f557;
	mov.f32 	%f635, %f557;
	mov.f32 	%f636, %f557;
	mov.f32 	%f637, %f557;
	mov.f32 	%f638, %f557;
	mov.f32 	%f639, %f557;
	mov.f32 	%f640, %f557;
	mov.f32 	%f641, %f557;
	mov.f32 	%f642, %f557;
	mov.f32 	%f643, %f557;
	mov.f32 	%f644, %f557;
	mov.f32 	%f645, %f557;
	mov.f32 	%f646, %f557;
$L__BB0_1:
	setp.gt.u32 	%p1, %r7, 899;
	bar.sync 	0;
	@%p1 bra 	$L__BB0_3;
	ld.global.nc.f32 	%f182, [%rd27+-384000];
	mov.u32 	%r13, _ZZ17my_kernel_kernel0E18PaddedInput_shared;
	add.s32 	%r14, %r13, %r12;
	st.shared.f32 	[%r14], %f182;
$L__BB0_3:
	setp.gt.u32 	%p2, %r7, 819;
	@%p2 bra 	$L__BB0_5;
	ld.global.nc.f32 	%f183, [%rd27+-320000];
	st.shared.f32 	[%r19+320], %f183;
$L__BB0_5:
	mov.u32 	%r20, %tid.x;
	setp.gt.u32 	%p3, %r20, 739;
	@%p3 bra 	$L__BB0_7;
	ld.global.nc.f32 	%f184, [%rd27+-256000];
	mov.u32 	%r21, %tid.x;
	shl.b32 	%r22, %r21, 2;
	mov.u32 	%r23, _ZZ17my_kernel_kernel0E18PaddedInput_shared;
	add.s32 	%r24, %r23, %r22;
	st.shared.f32 	[%r24+640], %f184;
$L__BB0_7:
	mov.u32 	%r25, %tid.x;
	setp.gt.u32 	%p4, %r25, 659;
	@%p4 bra 	$L__BB0_9;
	ld.global.nc.f32 	%f185, [%rd27+-192000];
	mov.u32 	%r26, %tid.x;
	shl.b32 	%r27, %r26, 2;
	mov.u32 	%r28, _ZZ17my_kernel_kernel0E18PaddedInput_shared;
	add.s32 	%r29, %r28, %r27;
	st.shared.f32 	[%r29+960], %f185;
$L__BB0_9:
	mov.u32 	%r30, %tid.x;
	setp.gt.u32 	%p5, %r30, 579;
	@%p5 bra 	$L__BB0_11;
	ld.global.nc.f32 	%f186, [%rd27+-128000];
	mov.u32 	%r31, %tid.x;
	shl.b32 	%r32, %r31, 2;
	mov.u32 	%r33, _ZZ17my_kernel_kernel0E18PaddedInput_shared;
	add.s32 	%r34, %r33, %r32;
	st.shared.f32 	[%r34+1280], %f186;
$L__BB0_11:
	mov.u32 	%r35, %tid.x;
	setp.gt.u32 	%p6, %r35, 499;
	@%p6 bra 	$L__BB0_13;
	ld.global.nc.f32 	%f187, [%rd27+-64000];
	mov.u32 	%r36, %tid.x;
	shl.b32 	%r37, %r36, 2;
	mov.u32 	%r38, _ZZ17my_kernel_kernel0E18PaddedInput_shared;
	add.s32 	%r39, %r38, %r37;
	st.shared.f32 	[%r39+1600], %f187;
$L__BB0_13:
	mov.u32 	%r40, %tid.x;
	setp.gt.u32 	%p7, %r40, 419;
	@%p7 bra 	$L__BB0_15;
	ld.global.nc.f32 	%f188, [%rd27];
	mov.u32 	%r41, %tid.x;
	shl.b32 	%r42, %r41, 2;
	mov.u32 	%r43, _ZZ17my_kernel_kernel0E18PaddedInput_shared;
	add.s32 	%r44, %r43, %r42;
	st.shared.f32 	[%r44+1920], %f188;
$L__BB0_15:
	mov.u32 	%r45, %tid.x;
	setp.gt.u32 	%p8, %r45, 339;
	@%p8 bra 	$L__BB0_17;
	ld.global.nc.f32 	%f189, [%rd27+64000];
	mov.u32 	%r46, %tid.x;
	shl.b32 	%r47, %r46, 2;
	mov.u32 	%r48, _ZZ17my_kernel_kernel0E18PaddedInput_shared;
	add.s32 	%r49, %r48, %r47;
	st.shared.f32 	[%r49+2240], %f189;
$L__BB0_17:
	mov.u32 	%r50, %tid.x;
	setp.gt.u32 	%p9, %r50, 259;
	@%p9 bra 	$L__BB0_19;
	ld.global.nc.f32 	%f190, [%rd27+128000];
	mov.u32 	%r51, %tid.x;
	shl.b32 	%r52, %r51, 2;
	mov.u32 	%r53, _ZZ17my_kernel_kernel0E18PaddedInput_shared;
	add.s32 	%r54, %r53, %r52;
	st.shared.f32 	[%r54+2560], %f190;
$L__BB0_19:
	mov.u32 	%r55, %tid.x;
	setp.gt.u32 	%p10, %r55, 179;
	@%p10 bra 	$L__BB0_21;
	ld.global.nc.f32 	%f191, [%rd27+192000];
	mov.u32 	%r56, %tid.x;
	shl.b32 	%r57, %r56, 2;
	mov.u32 	%r58, _ZZ17my_kernel_kernel0E18PaddedInput_shared;
	add.s32 	%r59, %r58, %r57;
	st.shared.f32 	[%r59+2880], %f191;
$L__BB0_21:
	mov.u32 	%r60, %tid.x;
	setp.gt.u32 	%p11, %r60, 99;
	@%p11 bra 	$L__BB0_23;
	ld.global.nc.f32 	%f192, [%rd27+256000];
	mov.u32 	%r61, %tid.x;
	shl.b32 	%r62, %r61, 2;
	mov.u32 	%r63, _ZZ17my_kernel_kernel0E18PaddedInput_shared;
	add.s32 	%r64, %r63, %r62;
	st.shared.f32 	[%r64+3200], %f192;
$L__BB0_23:
	mov.u32 	%r65, %tid.x;
	setp.gt.u32 	%p12, %r65, 19;
	@%p12 bra 	$L__BB0_25;
	ld.global.nc.f32 	%f193, [%rd27+320000];
	mov.u32 	%r66, %tid.x;
	shl.b32 	%r67, %r66, 2;
	mov.u32 	%r68, _ZZ17my_kernel_kernel0E18PaddedInput_shared;
	add.s32 	%r69, %r68, %r67;
	st.shared.f32 	[%r69+3520], %f193;
$L__BB0_25:
	mov.u32 	%r70, %tid.x;
	setp.gt.u32 	%p13, %r70, 7;
	@%p13 bra 	$L__BB0_27;
	ld.param.u64 	%rd23, [my_kernel_kernel0_param_1];
	cvta.to.global.u64 	%rd12, %rd23;
	mul.wide.u32 	%rd13, %r92, 4;
	add.s64 	%rd14, %rd12, %rd13;
	ld.global.nc.f32 	%f194, [%rd14];
	mov.u32 	%r71, %tid.x;
	shl.b32 	%r72, %r71, 2;
	mov.u32 	%r73, _ZZ17my_kernel_kernel0E18placeholder_shared;
	add.s32 	%r74, %r73, %r72;
	st.shared.f32 	[%r74], %f194;
$L__BB0_27:
	bar.sync 	0;
	mov.u32 	%r75, %tid.x;
	shl.b32 	%r76, %r75, 2;
	and.b32  	%r77, %r76, 28;
	mov.u32 	%r78, _ZZ17my_kernel_kernel0E18placeholder_shared;
	add.s32 	%r79, %r78, %r77;
	ld.shared.f32 	%f195, [%r79];
	mul.wide.u16 	%r80, %rs7, 4;
	mov.u32 	%r81, _ZZ17my_kernel_kernel0E18PaddedInput_shared;
	add.s32 	%r82, %r81, %r80;
	ld.shared.f32 	%f196, [%r82];
	fma.rn.f32 	%f646, %f196, %f195, %f646;
	ld.shared.f32 	%f197, [%r82+4];
	fma.rn.f32 	%f645, %f197, %f195, %f645;
	ld.shared.f32 	%f198, [%r82+8];
	fma.rn.f32 	%f644, %f198, %f195, %f644;
	ld.shared.f32 	%f199, [%r82+900];
	fma.rn.f32 	%f601, %f199, %f195, %f601;
	ld.shared.f32 	%f200, [%r82+904];
	fma.rn.f32 	%f600, %f200, %f195, %f600;
	ld.shared.f32 	%f201, [%r82+908];
	fma.rn.f32 	%f599, %f201, %f195, %f599;
	ld.shared.f32 	%f202, [%r82+12];
	fma.rn.f32 	%f643, %f202, %f195, %f643;
	ld.shared.f32 	%f203, [%r82+16];
	fma.rn.f32 	%f642, %f203, %f195, %f642;
	ld.shared.f32 	%f204, [%r82+20];
	fma.rn.f32 	%f641, %f204, %f195, %f641;
	ld.shared.f32 	%f205, [%r82+912];
	fma.rn.f32 	%f598, %f205, %f195, %f598;
	ld.shared.f32 	%f206, [%r82+916];
	fma.rn.f32 	%f597, %f206, %f195, %f597;
	ld.shared.f32 	%f207, [%r82+920];
	fma.rn.f32 	%f596, %f207, %f195, %f596;
	ld.shared.f32 	%f208, [%r82+24];
	fma.rn.f32 	%f640, %f208, %f195, %f640;
	ld.shared.f32 	%f209, [%r82+28];
	fma.rn.f32 	%f639, %f209, %f195, %f639;
	ld.shared.f32 	%f210, [%r82+32];
	fma.rn.f32 	%f638, %f210, %f195, %f638;
	ld.shared.f32 	%f211, [%r82+924];
	fma.rn.f32 	%f595, %f211, %f195, %f595;
	ld.shared.f32 	%f212, [%r82+928];
	fma.rn.f32 	%f594, %f212, %f195, %f594;
	ld.shared.f32 	%f213, [%r82+932];
	fma.rn.f32 	%f593, %f213, %f195, %f593;
	ld.shared.f32 	%f214, [%r82+36];
	fma.rn.f32 	%f637, %f214, %f195, %f637;
	ld.shared.f32 	%f215, [%r82+40];
	fma.rn.f32 	%f636, %f215, %f195, %f636;
	ld.shared.f32 	%f216, [%r82+44];
	fma.rn.f32 	%f635, %f216, %f195, %f635;
	ld.shared.f32 	%f217, [%r82+936];
	fma.rn.f32 	%f592, %f217, %f195, %f592;
	ld.shared.f32 	%f218, [%r82+940];
	fma.rn.f32 	%f591, %f218, %f195, %f591;
	ld.shared.f32 	%f219, [%r82+944];
	fma.rn.f32 	%f590, %f219, %f195, %f590;
	ld.shared.f32 	%f220, [%r82+48];
	fma.rn.f32 	%f634, %f220, %f195, %f634;
	ld.shared.f32 	%f221, [%r82+52];
	fma.rn.f32 	%f633, %f221, %f195, %f633;
	ld.shared.f32 	%f222, [%r82+56];
	fma.rn.f32 	%f632, %f222, %f195, %f632;
	ld.shared.f32 	%f223, [%r82+948];
	fma.rn.f32 	%f589, %f223, %f195, %f589;
	ld.shared.f32 	%f224, [%r82+952];
	fma.rn.f32 	%f588, %f224, %f195, %f588;
	ld.shared.f32 	%f225, [%r82+956];
	fma.rn.f32 	%f587, %f225, %f195, %f587;
	ld.shared.f32 	%f226, [%r82+60];
	fma.rn.f32 	%f631, %f226, %f195, %f631;
	ld.shared.f32 	%f227, [%r82+64];
	fma.rn.f32 	%f630, %f227, %f195, %f630;
	ld.shared.f32 	%f228, [%r82+68];
	fma.rn.f32 	%f629, %f228, %f195, %f629;
	ld.shared.f32 	%f229, [%r82+960];
	fma.rn.f32 	%f586, %f229, %f195, %f586;
	ld.shared.f32 	%f230, [%r82+964];
	fma.rn.f32 	%f585, %f230, %f195, %f585;
	ld.shared.f32 	%f231, [%r82+968];
	fma.rn.f32 	%f584, %f231, %f195, %f584;
	ld.shared.f32 	%f232, [%r82+72];
	fma.rn.f32 	%f628, %f232, %f195, %f628;
	ld.shared.f32 	%f233, [%r82+76];
	fma.rn.f32 	%f627, %f233, %f195, %f627;
	ld.shared.f32 	%f234, [%r82+80];
	fma.rn.f32 	%f626, %f234, %f195, %f626;
	ld.shared.f32 	%f235, [%r82+972];
	fma.rn.f32 	%f583, %f235, %f195, %f583;
	ld.shared.f32 	%f236, [%r82+976];
	fma.rn.f32 	%f582, %f236, %f195, %f582;
	ld.shared.f32 	%f237, [%r82+980];
	fma.rn.f32 	%f581, %f237, %f195, %f581;
	ld.shared.f32 	%f238, [%r82+84];
	fma.rn.f32 	%f625, %f238, %f195, %f625;
	ld.shared.f32 	%f239, [%r82+88];
	fma.rn.f32 	%f624, %f239, %f195, %f624;
	ld.shared.f32 	%f240, [%r82+92];
	fma.rn.f32 	%f623, %f240, %f195, %f623;
	ld.shared.f32 	%f241, [%r82+984];
	fma.rn.f32 	%f580, %f241, %f195, %f580;
	ld.shared.f32 	%f242, [%r82+988];
	fma.rn.f32 	%f579, %f242, %f195, %f579;
	ld.shared.f32 	%f243, [%r82+992];
	fma.rn.f32 	%f578, %f243, %f195, %f578;
	ld.shared.f32 	%f244, [%r82+96];
	fma.rn.f32 	%f622, %f244, %f195, %f622;
	ld.shared.f32 	%f245, [%r82+100];
	fma.rn.f32 	%f621, %f245, %f195, %f621;
	ld.shared.f32 	%f246, [%r82+104];
	fma.rn.f32 	%f620, %f246, %f195, %f620;
	ld.shared.f32 	%f247, [%r82+996];
	fma.rn.f32 	%f577, %f247, %f195, %f577;
	ld.shared.f32 	%f248, [%r82+1000];
	fma.rn.f32 	%f576, %f248, %f195, %f576;
	ld.shared.f32 	%f249, [%r82+1004];
	fma.rn.f32 	%f575, %f249, %f195, %f575;
	ld.shared.f32 	%f250, [%r82+108];
	fma.rn.f32 	%f619, %f250, %f195, %f619;
	ld.shared.f32 	%f251, [%r82+112];
	fma.rn.f32 	%f618, %f251, %f195, %f618;
	ld.shared.f32 	%f252, [%r82+116];
	fma.rn.f32 	%f617, %f252, %f195, %f617;
	ld.shared.f32 	%f253, [%r82+1008];
	fma.rn.f32 	%f574, %f253, %f195, %f574;
	ld.shared.f32 	%f254, [%r82+1012];
	fma.rn.f32 	%f573, %f254, %f195, %f573;
	ld.shared.f32 	%f255, [%r82+1016];
	fma.rn.f32 	%f572, %f255, %f195, %f572;
	ld.shared.f32 	%f256, [%r82+120];
	fma.rn.f32 	%f616, %f256, %f195, %f616;
	ld.shared.f32 	%f257, [%r82+124];
	fma.rn.f32 	%f615, %f257, %f195, %f615;
	ld.shared.f32 	%f258, [%r82+128];
	fma.rn.f32 	%f614, %f258, %f195, %f614;
	ld.shared.f32 	%f259, [%r82+1020];
	fma.rn.f32 	%f571, %f259, %f195, %f571;
	ld.shared.f32 	%f260, [%r82+1024];
	fma.rn.f32 	%f570, %f260, %f195, %f570;
	ld.shared.f32 	%f261, [%r82+1028];
	fma.rn.f32 	%f569, %f261, %f195, %f569;
	ld.shared.f32 	%f262, [%r82+132];
	fma.rn.f32 	%f613, %f262, %f195, %f613;
	ld.shared.f32 	%f263, [%r82+136];
	fma.rn.f32 	%f612, %f263, %f195, %f612;
	ld.shared.f32 	%f264, [%r82+140];
	fma.rn.f32 	%f611, %f264, %f195, %f611;
	ld.shared.f32 	%f265, [%r82+1032];
	fma.rn.f32 	%f568, %f265, %f195, %f568;
	ld.shared.f32 	%f266, [%r82+1036];
	fma.rn.f32 	%f567, %f266, %f195, %f567;
	ld.shared.f32 	%f267, [%r82+1040];
	fma.rn.f32 	%f566, %f267, %f195, %f566;
	ld.shared.f32 	%f268, [%r82+144];
	fma.rn.f32 	%f610, %f268, %f195, %f610;
	ld.shared.f32 	%f269, [%r82+148];
	fma.rn.f32 	%f609, %f269, %f195, %f609;
	ld.shared.f32 	%f270, [%r82+152];
	fma.rn.f32 	%f608, %f270, %f195, %f608;
	ld.shared.f32 	%f271, [%r82+1044];
	fma.rn.f32 	%f565, %f271, %f195, %f565;
	ld.shared.f32 	%f272, [%r82+1048];
	fma.rn.f32 	%f564, %f272, %f195, %f564;
	ld.shared.f32 	%f273, [%r82+1052];
	fma.rn.f32 	%f563, %f273, %f195, %f563;
	ld.shared.f32 	%f274, [%r82+156];
	fma.rn.f32 	%f607, %f274, %f195, %f607;
	ld.shared.f32 	%f275, [%r82+160];
	fma.rn.f32 	%f606, %f275, %f195, %f606;
	ld.shared.f32 	%f276, [%r82+164];
	fma.rn.f32 	%f605, %f276, %f195, %f605;
	ld.shared.f32 	%f277, [%r82+1056];
	fma.rn.f32 	%f562, %f277, %f195, %f562;
	ld.shared.f32 	%f278, [%r82+1060];
	fma.rn.f32 	%f561, %f278, %f195, %f561;
	ld.shared.f32 	%f279, [%r82+1064];
	fma.rn.f32 	%f560, %f279, %f195, %f560;
	ld.shared.f32 	%f280, [%r82+168];
	fma.rn.f32 	%f604, %f280, %f195, %f604;
	ld.shared.f32 	%f281, [%r82+172];
	fma.rn.f32 	%f603, %f281, %f195, %f603;
	ld.shared.f32 	%f282, [%r82+176];
	fma.rn.f32 	%f602, %f282, %f195, %f602;
	ld.shared.f32 	%f283, [%r82+1068];
	fma.rn.f32 	%f559, %f283, %f195, %f559;
	ld.shared.f32 	%f284, [%r82+1072];
	fma.rn.f32 	%f558, %f284, %f195, %f558;
	ld.shared.f32 	%f285, [%r82+1076];
	fma.rn.f32 	%f557, %f285, %f195, %f557;
	add.s32 	%r93, %r93, 1;
	add.s32 	%r92, %r92, 80;
	add.s64 	%rd27, %rd27, 4;
	setp.ne.s32 	%p14, %r93, 200;
	@%p14 bra 	$L__BB0_1;
	ld.param.u64 	%rd26, [my_kernel_kernel0_param_4];
	ld.param.u64 	%rd25, [my_kernel_kernel0_param_3];
	ld.param.u64 	%rd24, [my_kernel_kernel0_param_2];
	cvta.to.global.u64 	%rd15, %rd26;
	cvta.to.global.u64 	%rd16, %rd24;
	cvta.to.global.u64 	%rd17, %rd25;
	mov.u32 	%r83, %ctaid.x;
	shl.b32 	%r84, %r83, 3;
	mov.u32 	%r85, %tid.x;
	and.b32  	%r86, %r85, 7;
	or.b32  	%r87, %r84, %r86;
	mul.wide.u32 	%rd18, %r87, 4;
	add.s64 	%rd19, %rd17, %rd18;
	ld.global.nc.f32 	%f286, [%rd19];
	mul.wide.u16 	%r88, %rs1, -29536;
	mul.lo.s16 	%rs8, %rs2, 3600;
	cvt.u32.u16 	%r89, %rs8;
	add.s32 	%r90, %r87, %r88;
	add.s32 	%r91, %r90, %r89;
	add.f32 	%f287, %f646, %f286;
	mul.wide.u32 	%rd20, %r91, 4;
	add.s64 	%rd21, %rd15, %rd20;
	ld.global.nc.f32 	%f288, [%rd21];
	add.f32 	%f289, %f287, %f288;
	add.s64 	%rd22, %rd16, %rd20;
	st.global.f32 	[%rd22], %f289;
	add.f32 	%f290, %f645, %f286;
	ld.global.nc.f32 	%f291, [%rd21+320];
	add.f32 	%f292, %f290, %f291;
	st.global.f32 	[%rd22+320], %f292;
	add.f32 	%f293, %f644, %f286;
	ld.global.nc.f32 	%f294, [%rd21+640];
	add.f32 	%f295, %f293, %f294;
	st.global.f32 	[%rd22+640], %f295;
	add.f32 	%f296, %f643, %f286;
	ld.global.nc.f32 	%f297, [%rd21+960];
	add.f32 	%f298, %f296, %f297;
	st.global.f32 	[%rd22+960], %f298;
	add.f32 	%f299, %f642, %f286;
	ld.global.nc.f32 	%f300, [%rd21+1280];
	add.f32 	%f301, %f299, %f300;
	st.global.f32 	[%rd22+1280], %f301;
	add.f32 	%f302, %f641, %f286;
	ld.global.nc.f32 	%f303, [%rd21+1600];
	add.f32 	%f304, %f302, %f303;
	st.global.f32 	[%rd22+1600], %f304;
	add.f32 	%f305, %f640, %f286;
	ld.global.nc.f32 	%f306, [%rd21+1920];
	add.f32 	%f307, %f305, %f306;
	st.global.f32 	[%rd22+1920], %f307;
	add.f32 	%f308, %f639, %f286;
	ld.global.nc.f32 	%f309, [%rd21+2240];
	add.f32 	%f310, %f308, %f309;
	st.global.f32 	[%rd22+2240], %f310;
	add.f32 	%f311, %f638, %f286;
	ld.global.nc.f32 	%f312, [%rd21+2560];
	add.f32 	%f313, %f311, %f312;
	st.global.f32 	[%rd22+2560], %f313;
	add.f32 	%f314, %f637, %f286;
	ld.global.nc.f32 	%f315, [%rd21+2880];
	add.f32 	%f316, %f314, %f315;
	st.global.f32 	[%rd22+2880], %f316;
	add.f32 	%f317, %f636, %f286;
	ld.global.nc.f32 	%f318, [%rd21+3200];
	add.f32 	%f319, %f317, %f318;
	st.global.f32 	[%rd22+3200], %f319;
	add.f32 	%f320, %f635, %f286;
	ld.global.nc.f32 	%f321, [%rd21+3520];
	add.f32 	%f322, %f320, %f321;
	st.global.f32 	[%rd22+3520], %f322;
	add.f32 	%f323, %f634, %f286;
	ld.global.nc.f32 	%f324, [%rd21+3840];
	add.f32 	%f325, %f323, %f324;
	st.global.f32 	[%rd22+3840], %f325;
	add.f32 	%f326, %f633, %f286;
	ld.global.nc.f32 	%f327, [%rd21+4160];
	add.f32 	%f328, %f326, %f327;
	st.global.f32 	[%rd22+4160], %f328;
	add.f32 	%f329, %f632, %f286;
	ld.global.nc.f32 	%f330, [%rd21+4480];
	add.f32 	%f331, %f329, %f330;
	st.global.f32 	[%rd22+4480], %f331;
	add.f32 	%f332, %f631, %f286;
	ld.global.nc.f32 	%f333, [%rd21+4800];
	add.f32 	%f334, %f332, %f333;
	st.global.f32 	[%rd22+4800], %f334;
	add.f32 	%f335, %f630, %f286;
	ld.global.nc.f32 	%f336, [%rd21+5120];
	add.f32 	%f337, %f335, %f336;
	st.global.f32 	[%rd22+5120], %f337;
	add.f32 	%f338, %f629, %f286;
	ld.global.nc.f32 	%f339, [%rd21+5440];
	add.f32 	%f340, %f338, %f339;
	st.global.f32 	[%rd22+5440], %f340;
	add.f32 	%f341, %f628, %f286;
	ld.global.nc.f32 	%f342, [%rd21+5760];
	add.f32 	%f343, %f341, %f342;
	st.global.f32 	[%rd22+5760], %f343;
	add.f32 	%f344, %f627, %f286;
	ld.global.nc.f32 	%f345, [%rd21+6080];
	add.f32 	%f346, %f344, %f345;
	st.global.f32 	[%rd22+6080], %f346;
	add.f32 	%f347, %f626, %f286;
	ld.global.nc.f32 	%f348, [%rd21+6400];
	add.f32 	%f349, %f347, %f348;
	st.global.f32 	[%rd22+6400], %f349;
	add.f32 	%f350, %f625, %f286;
	ld.global.nc.f32 	%f351, [%rd21+6720];
	add.f32 	%f352, %f350, %f351;
	st.global.f32 	[%rd22+6720], %f352;
	add.f32 	%f353, %f624, %f286;
	ld.global.nc.f32 	%f354, [%rd21+7040];
	add.f32 	%f355, %f353, %f354;
	st.global.f32 	[%rd22+7040], %f355;
	add.f32 	%f356, %f623, %f286;
	ld.global.nc.f32 	%f357, [%rd21+7360];
	add.f32 	%f358, %f356, %f357;
	st.global.f32 	[%rd22+7360], %f358;
	add.f32 	%f359, %f622, %f286;
	ld.global.nc.f32 	%f360, [%rd21+7680];
	add.f32 	%f361, %f359, %f360;
	st.global.f32 	[%rd22+7680], %f361;
	add.f32 	%f362, %f621, %f286;
	ld.global.nc.f32 	%f363, [%rd21+8000];
	add.f32 	%f364, %f362, %f363;
	st.global.f32 	[%rd22+8000], %f364;
	add.f32 	%f365, %f620, %f286;
	ld.global.nc.f32 	%f366, [%rd21+8320];
	add.f32 	%f367, %f365, %f366;
	st.global.f32 	[%rd22+8320], %f367;
	add.f32 	%f368, %f619, %f286;
	ld.global.nc.f32 	%f369, [%rd21+8640];
	add.f32 	%f370, %f368, %f369;
	st.global.f32 	[%rd22+8640], %f370;
	add.f32 	%f371, %f618, %f286;
	ld.global.nc.f32 	%f372, [%rd21+8960];
	add.f32 	%f373, %f371, %f372;
	st.global.f32 	[%rd22+8960], %f373;
	add.f32 	%f374, %f617, %f286;
	ld.global.nc.f32 	%f375, [%rd21+9280];
	add.f32 	%f376, %f374, %f375;
	st.global.f32 	[%rd22+9280], %f376;
	add.f32 	%f377, %f616, %f286;
	ld.global.nc.f32 	%f378, [%rd21+9600];
	add.f32 	%f379, %f377, %f378;
	st.global.f32 	[%rd22+9600], %f379;
	add.f32 	%f380, %f615, %f286;
	ld.global.nc.f32 	%f381, [%rd21+9920];
	add.f32 	%f382, %f380, %f381;
	st.global.f32 	[%rd22+9920], %f382;
	add.f32 	%f383, %f614, %f286;
	ld.global.nc.f32 	%f384, [%rd21+10240];
	add.f32 	%f385, %f383, %f384;
	st.global.f32 	[%rd22+10240], %f385;
	add.f32 	%f386, %f613, %f286;
	ld.global.nc.f32 	%f387, [%rd21+10560];
	add.f32 	%f388, %f386, %f387;
	st.global.f32 	[%rd22+10560], %f388;
	add.f32 	%f389, %f612, %f286;
	ld.global.nc.f32 	%f390, [%rd21+10880];
	add.f32 	%f391, %f389, %f390;
	st.global.f32 	[%rd22+10880], %f391;
	add.f32 	%f392, %f611, %f286;
	ld.global.nc.f32 	%f393, [%rd21+11200];
	add.f32 	%f394, %f392, %f393;
	st.global.f32 	[%rd22+11200], %f394;
	add.f32 	%f395, %f610, %f286;
	ld.global.nc.f32 	%f396, [%rd21+11520];
	add.f32 	%f397, %f395, %f396;
	st.global.f32 	[%rd22+11520], %f397;
	add.f32 	%f398, %f609, %f286;
	ld.global.nc.f32 	%f399, [%rd21+11840];
	add.f32 	%f400, %f398, %f399;
	st.global.f32 	[%rd22+11840], %f400;
	add.f32 	%f401, %f608, %f286;
	ld.global.nc.f32 	%f402, [%rd21+12160];
	add.f32 	%f403, %f401, %f402;
	st.global.f32 	[%rd22+12160], %f403;
	add.f32 	%f404, %f607, %f286;
	ld.global.nc.f32 	%f405, [%rd21+12480];
	add.f32 	%f406, %f404, %f405;
	st.global.f32 	[%rd22+12480], %f406;
	add.f32 	%f407, %f606, %f286;
	ld.global.nc.f32 	%f408, [%rd21+12800];
	add.f32 	%f409, %f407, %f408;
	st.global.f32 	[%rd22+12800], %f409;
	add.f32 	%f410, %f605, %f286;
	ld.global.nc.f32 	%f411, [%rd21+13120];
	add.f32 	%f412, %f410, %f411;
	st.global.f32 	[%rd22+13120], %f412;
	add.f32 	%f413, %f604, %f286;
	ld.global.nc.f32 	%f414, [%rd21+13440];
	add.f32 	%f415, %f413, %f414;
	st.global.f32 	[%rd22+13440], %f415;
	add.f32 	%f416, %f603, %f286;
	ld.global.nc.f32 	%f417, [%rd21+13760];
	add.f32 	%f418, %f416, %f417;
	st.global.f32 	[%rd22+13760], %f418;
	add.f32 	%f419, %f602, %f286;
	ld.global.nc.f32 	%f420, [%rd21+14080];
	add.f32 	%f421, %f419, %f420;
	st.global.f32 	[%rd22+14080], %f421;
	add.f32 	%f422, %f601, %f286;
	ld.global.nc.f32 	%f423, [%rd21+72000];
	add.f32 	%f424, %f422, %f423;
	st.global.f32 	[%rd22+72000], %f424;
	add.f32 	%f425, %f600, %f286;
	ld.global.nc.f32 	%f426, [%rd21+72320];
	add.f32 	%f427, %f425, %f426;
	st.global.f32 	[%rd22+72320], %f427;
	add.f32 	%f428, %f599, %f286;
	ld.global.nc.f32 	%f429, [%rd21+72640];
	add.f32 	%f430, %f428, %f429;
	st.global.f32 	[%rd22+72640], %f430;
	add.f32 	%f431, %f598, %f286;
	ld.global.nc.f32 	%f432, [%rd21+72960];
	add.f32 	%f433, %f431, %f432;
	st.global.f32 	[%rd22+72960], %f433;
	add.f32 	%f434, %f597, %f286;
	ld.global.nc.f32 	%f435, [%rd21+73280];
	add.f32 	%f436, %f434, %f435;
	st.global.f32 	[%rd22+73280], %f436;
	add.f32 	%f437, %f596, %f286;
	ld.global.nc.f32 	%f438, [%rd21+73600];
	add.f32 	%f439, %f437, %f438;
	st.global.f32 	[%rd22+73600], %f439;
	add.f32 	%f440, %f595, %f286;
	ld.global.nc.f32 	%f441, [%rd21+73920];
	add.f32 	%f442, %f440, %f441;
	st.global.f32 	[%rd22+73920], %f442;
	add.f32 	%f443, %f594, %f286;
	ld.global.nc.f32 	%f444, [%rd21+74240];
	add.f32 	%f445, %f443, %f444;
	st.global.f32 	[%rd22+74240], %f445;
	add.f32 	%f446, %f593, %f286;
	ld.global.nc.f32 	%f447, [%rd21+74560];
	add.f32 	%f448, %f446, %f447;
	st.global.f32 	[%rd22+74560], %f448;
	add.f32 	%f449, %f592, %f286;
	ld.global.nc.f32 	%f450, [%rd21+74880];
	add.f32 	%f451, %f449, %f450;
	st.global.f32 	[%rd22+74880], %f451;
	add.f32 	%f452, %f591, %f286;
	ld.global.nc.f32 	%f453, [%rd21+75200];
	add.f32 	%f454, %f452, %f453;
	st.global.f32 	[%rd22+75200], %f454;
	add.f32 	%f455, %f590, %f286;
	ld.global.nc.f32 	%f456, [%rd21+75520];
	add.f32 	%f457, %f455, %f456;
	st.global.f32 	[%rd22+75520], %f457;
	add.f32 	%f458, %f589, %f286;
	ld.global.nc.f32 	%f459, [%rd21+75840];
	add.f32 	%f460, %f458, %f459;
	st.global.f32 	[%rd22+75840], %f460;
	add.f32 	%f461, %f588, %f286;
	ld.global.nc.f32 	%f462, [%rd21+76160];
	add.f32 	%f463, %f461, %f462;
	st.global.f32 	[%rd22+76160], %f463;
	add.f32 	%f464, %f587, %f286;
	ld.global.nc.f32 	%f465, [%rd21+76480];
	add.f32 	%f466, %f464, %f465;
	st.global.f32 	[%rd22+76480], %f466;
	add.f32 	%f467, %f586, %f286;
	ld.global.nc.f32 	%f468, [%rd21+76800];
	add.f32 	%f469, %f467, %f468;
	st.global.f32 	[%rd22+76800], %f469;
	add.f32 	%f470, %f585, %f286;
	ld.global.nc.f32 	%f471, [%rd21+77120];
	add.f32 	%f472, %f470, %f471;
	st.global.f32 	[%rd22+77120], %f472;
	add.f32 	%f473, %f584, %f286;
	ld.global.nc.f32 	%f474, [%rd21+77440];
	add.f32 	%f475, %f473, %f474;
	st.global.f32 	[%rd22+77440], %f475;
	add.f32 	%f476, %f583, %f286;
	ld.global.nc.f32 	%f477, [%rd21+77760];
	add.f32 	%f478, %f476, %f477;
	st.global.f32 	[%rd22+77760], %f478;
	add.f32 	%f479, %f582, %f286;
	ld.global.nc.f32 	%f480, [%rd21+78080];
	add.f32 	%f481, %f479, %f480;
	st.global.f32 	[%rd22+78080], %f481;
	add.f32 	%f482, %f581, %f286;
	ld.global.nc.f32 	%f483, [%rd21+78400];
	add.f32 	%f484, %f482, %f483;
	st.global.f32 	[%rd22+78400], %f484;
	add.f32 	%f485, %f580, %f286;
	ld.global.nc.f32 	%f486, [%rd21+78720];
	add.f32 	%f487, %f485, %f486;
	st.global.f32 	[%rd22+78720], %f487;
	add.f32 	%f488, %f579, %f286;
	ld.global.nc.f32 	%f489, [%rd21+79040];
	add.f32 	%f490, %f488, %f489;
	st.global.f32 	[%rd22+79040], %f490;
	add.f32 	%f491, %f578, %f286;
	ld.global.nc.f32 	%f492, [%rd21+79360];
	add.f32 	%f493, %f491, %f492;
	st.global.f32 	[%rd22+79360], %f493;
	add.f32 	%f494, %f577, %f286;
	ld.global.nc.f32 	%f495, [%rd21+79680];
	add.f32 	%f496, %f494, %f495;
	st.global.f32 	[%rd22+79680], %f496;
	add.f32 	%f497, %f576, %f286;
	ld.global.nc.f32 	%f498, [%rd21+80000];
	add.f32 	%f499, %f497, %f498;
	st.global.f32 	[%rd22+80000], %f499;
	add.f32 	%f500, %f575, %f286;
	ld.global.nc.f32 	%f501, [%rd21+80320];
	add.f32 	%f502, %f500, %f501;
	st.global.f32 	[%rd22+80320], %f502;
	add.f32 	%f503, %f574, %f286;
	ld.global.nc.f32 	%f504, [%rd21+80640];
	add.f32 	%f505, %f503, %f504;
	st.global.f32 	[%rd22+80640], %f505;
	add.f32 	%f506, %f573, %f286;
	ld.global.nc.f32 	%f507, [%rd21+80960];
	add.f32 	%f508, %f506, %f507;
	st.global.f32 	[%rd22+80960], %f508;
	add.f32 	%f509, %f572, %f286;
	ld.global.nc.f32 	%f510, [%rd21+81280];
	add.f32 	%f511, %f509, %f510;
	st.global.f32 	[%rd22+81280], %f511;
	add.f32 	%f512, %f571, %f286;
	ld.global.nc.f32 	%f513, [%rd21+81600];
	add.f32 	%f514, %f512, %f513;
	st.global.f32 	[%rd22+81600], %f514;
	add.f32 	%f515, %f570, %f286;
	ld.global.nc.f32 	%f516, [%rd21+81920];
	add.f32 	%f517, %f515, %f516;
	st.global.f32 	[%rd22+81920], %f517;
	add.f32 	%f518, %f569, %f286;
	ld.global.nc.f32 	%f519, [%rd21+82240];
	add.f32 	%f520, %f518, %f519;
	st.global.f32 	[%rd22+82240], %f520;
	add.f32 	%f521, %f568, %f286;
	ld.global.nc.f32 	%f522, [%rd21+82560];
	add.f32 	%f523, %f521, %f522;
	st.global.f32 	[%rd22+82560], %f523;
	add.f32 	%f524, %f567, %f286;
	ld.global.nc.f32 	%f525, [%rd21+82880];
	add.f32 	%f526, %f524, %f525;
	st.global.f32 	[%rd22+82880], %f526;
	add.f32 	%f527, %f566, %f286;
	ld.global.nc.f32 	%f528, [%rd21+83200];
	add.f32 	%f529, %f527, %f528;
	st.global.f32 	[%rd22+83200], %f529;
	add.f32 	%f530, %f565, %f286;
	ld.global.nc.f32 	%f531, [%rd21+83520];
	add.f32 	%f532, %f530, %f531;
	st.global.f32 	[%rd22+83520], %f532;
	add.f32 	%f533, %f564, %f286;
	ld.global.nc.f32 	%f534, [%rd21+83840];
	add.f32 	%f535, %f533, %f534;
	st.global.f32 	[%rd22+83840], %f535;
	add.f32 	%f536, %f563, %f286;
	ld.global.nc.f32 	%f537, [%rd21+84160];
	add.f32 	%f538, %f536, %f537;
	st.global.f32 	[%rd22+84160], %f538;
	add.f32 	%f539, %f562, %f286;
	ld.global.nc.f32 	%f540, [%rd21+84480];
	add.f32 	%f541, %f539, %f540;
	st.global.f32 	[%rd22+84480], %f541;
	add.f32 	%f542, %f561, %f286;
	ld.global.nc.f32 	%f543, [%rd21+84800];
	add.f32 	%f544, %f542, %f543;
	st.global.f32 	[%rd22+84800], %f544;
	add.f32 	%f545, %f560, %f286;
	ld.global.nc.f32 	%f546, [%rd21+85120];
	add.f32 	%f547, %f545, %f546;
	st.global.f32 	[%rd22+85120], %f547;
	add.f32 	%f548, %f559, %f286;
	ld.global.nc.f32 	%f549, [%rd21+85440];
	add.f32 	%f550, %f548, %f549;
	st.global.f32 	[%rd22+85440], %f550;
	add.f32 	%f551, %f558, %f286;
	ld.global.nc.f32 	%f552, [%rd21+85760];
	add.f32 	%f553, %f551, %f552;
	st.global.f32 	[%rd22+85760], %f553;
	add.f32 	%f554, %f557, %f286;
	ld.global.nc.f32 	%f555, [%rd21+86080];
	add.f32 	%f556, %f554, %f555;
	st.global.f32 	[%rd22+86080], %f556;
	ret;

}


// ===== COMPILED SASS (sm_100) =====

	.target	sm_100

	.elftype	@"ET_EXEC"


//--------------------- .note.nv.tkinfo           --------------------------
	.section	.note.nv.tkinfo,"",@"SHT_NOTE"
	.sectionflags	@"SHF_NOTE_NV_TKINFO"
	.tkinfo
        /*0018*/ 	.word	0x00000002
        /*0030*/ 	.string	""
        /*0030*/ 	.string	"ptxas"
        /*0030*/ 	.string	"Cuda compilation tools, release 13.0, V13.0.88"
        /*0030*/ 	.string	"Build cuda_13.0.r13.0/compiler.36424714_0"
        /*0030*/ 	.string	"-arch sm_100 -m 64 "



//--------------------- .note.nv.cuinfo           --------------------------
	.section	.note.nv.cuinfo,"",@"SHT_NOTE"
	.sectionflags	@"SHF_NOTE_NV_CUINFO"
        /*0018*/ 	.short	0x0002
        /*001a*/ 	.short	0x0064
        /*001c*/ 	.short	0x0082
	.zero		2


//--------------------- .nv.info                  --------------------------
	.section	.nv.info,"",@"SHT_CUDA_INFO"
	.align	4


	//----- nvinfo : EIATTR_REGCOUNT
	.align		4
        /*0000*/ 	.byte	0x04, 0x2f
        /*0002*/ 	.short	(.L_1 - .L_0)
	.align		4
.L_0:
        /*0004*/ 	.word	index@(my_kernel_kernel0)
        /*0008*/ 	.word	0x00000080


	//----- nvinfo : EIATTR_FRAME_SIZE
	.align		4
.L_1:
        /*000c*/ 	.byte	0x04, 0x11
        /*000e*/ 	.short	(.L_3 - .L_2)
	.align		4
.L_2:
        /*0010*/ 	.word	index@(my_kernel_kernel0)
        /*0014*/ 	.word	0x00000000


	//----- nvinfo : EIATTR_MIN_STACK_SIZE
	.align		4
.L_3:
        /*0018*/ 	.byte	0x04, 0x12
        /*001a*/ 	.short	(.L_5 - .L_4)
	.align		4
.L_4:
        /*001c*/ 	.word	index@(my_kernel_kernel0)
        /*0020*/ 	.word	0x00000000
.L_5:


//--------------------- .nv.compat                --------------------------
	.section	.nv.compat,"",@"SHT_CUDA_COMPAT_INFO"
	.align	4
        /*0000*/ 	.byte	0x02, 0x09, 0x00, 0x00, 0x02, 0x02, 0x01, 0x00, 0x02, 0x05, 0x05, 0x00, 0x03, 0x07, 0x01, 0x01
        /*0010*/ 	.byte	0x02, 0x03, 0x00, 0x00, 0x02, 0x06, 0x01, 0x00, 0x04, 0x0b, 0x08, 0x00, 0x09, 0x00, 0x00, 0x00
        /*0020*/ 	.byte	0x00, 0x00, 0x00, 0x00


//--------------------- .nv.info.my_kernel_kernel0 --------------------------
	.section	.nv.info.my_kernel_kernel0,"",@"SHT_CUDA_INFO"
	.sectionflags	@""
	.align	4


	//----- nvinfo : EIATTR_CUDA_API_VERSION
	.align		4
        /*0000*/ 	.byte	0x04, 0x37
        /*0002*/ 	.short	(.L_7 - .L_6)
.L_6:
        /*0004*/ 	.word	0x00000082


	//----- nvinfo : EIATTR_KPARAM_INFO
	.align		4
.L_7:
        /*0008*/ 	.byte	0x04, 0x17
        /*000a*/ 	.short	(.L_9 - .L_8)
.L_8:
        /*000c*/ 	.word	0x00000000
        /*0010*/ 	.short	0x0004
        /*0012*/ 	.short	0x0020
        /*0014*/ 	.byte	0x00, 0xf5, 0x21, 0x00


	//----- nvinfo : EIATTR_KPARAM_INFO
	.align		4
.L_9:
        /*0018*/ 	.byte	0x04, 0x17
        /*001a*/ 	.short	(.L_11 - .L_10)
.L_10:
        /*001c*/ 	.word	0x00000000
        /*0020*/ 	.short	0x0003
        /*0022*/ 	.short	0x0018
        /*0024*/ 	.byte	0x00, 0xf5, 0x21, 0x00


	//----- nvinfo : EIATTR_KPARAM_INFO
	.align		4
.L_11:
        /*0028*/ 	.byte	0x04, 0x17
        /*002a*/ 	.short	(.L_13 - .L_12)
.L_12:
        /*002c*/ 	.word	0x00000000
        /*0030*/ 	.short	0x0002
        /*0032*/ 	.short	0x0010
        /*0034*/ 	.byte	0x00, 0xf5, 0x21, 0x00


	//----- nvinfo : EIATTR_KPARAM_INFO
	.align		4
.L_13:
        /*0038*/ 	.byte	0x04, 0x17
        /*003a*/ 	.short	(.L_15 - .L_14)
.L_14:
        /*003c*/ 	.word	0x00000000
        /*0040*/ 	.short	0x0001
        /*0042*/ 	.short	0x0008
        /*0044*/ 	.byte	0x00, 0xf5, 0x21, 0x00


	//----- nvinfo : EIATTR_KPARAM_INFO
	.align		4
.L_15:
        /*0048*/ 	.byte	0x04, 0x17
        /*004a*/ 	.short	(.L_17 - .L_16)
.L_16:
        /*004c*/ 	.word	0x00000000
        /*0050*/ 	.short	0x0000
        /*0052*/ 	.short	0x0000
        /*0054*/ 	.byte	0x00, 0xf5, 0x21, 0x00


	//----- nvinfo : EIATTR_SPARSE_MMA_MASK
	.align		4
.L_17:
        /*0058*/ 	.byte	0x03, 0x50
        /*005a*/ 	.short	0x0000


	//----- nvinfo : EIATTR_MAXREG_COUNT
	.align		4
        /*005c*/ 	.byte	0x03, 0x1b
        /*005e*/ 	.short	0x00ff


	//----- nvinfo : EIATTR_NUM_BARRIERS
	.align		4
        /*0060*/ 	.byte	0x02, 0x4c
        /*0062*/ 	.byte	0x01
	.zero		1


	//----- nvinfo : EIATTR_MERCURY_ISA_VERSION
	.align		4
        /*0064*/ 	.byte	0x03, 0x5f
        /*0066*/ 	.short	0x0101


	//----- nvinfo : EIATTR_VRC_CTA_INIT_COUNT
	.align		4
        /*0068*/ 	.byte	0x02, 0x4a
	.zero		1
	.zero		1


	//----- nvinfo : EIATTR_EXIT_INSTR_OFFSETS
	.align		4
        /*006c*/ 	.byte	0x04, 0x1c
        /*006e*/ 	.short	(.L_19 - .L_18)


	//   ....[0]....
.L_18:
        /*0070*/ 	.word	0x00002ec0


	//----- nvinfo : EIATTR_CBANK_PARAM_SIZE
	.align		4
.L_19:
        /*0074*/ 	.byte	0x03, 0x19
        /*0076*/ 	.short	0x0028


	//----- nvinfo : EIATTR_PARAM_CBANK
	.align		4
        /*0078*/ 	.byte	0x04, 0x0a
        /*007a*/ 	.short	(.L_21 - .L_20)
	.align		4
.L_20:
        /*007c*/ 	.word	index@(.nv.constant0.my_kernel_kernel0)
        /*0080*/ 	.short	0x0380
        /*0082*/ 	.short	0x0028


	//----- nvinfo : EIATTR_SW_WAR
	.align		4
.L_21:
        /*0084*/ 	.byte	0x04, 0x36
        /*0086*/ 	.short	(.L_23 - .L_22)
.L_22:
        /*0088*/ 	.word	0x00000008
.L_23:


//--------------------- .nv.callgraph             --------------------------
	.section	.nv.callgraph,"",@"SHT_CUDA_CALLGRAPH"
	.align	4
	.sectionentsize	8
	.align		4
        /*0000*/ 	.word	0x00000000
	.align		4
        /*0004*/ 	.word	0xffffffff
	.align		4
        /*0008*/ 	.word	0x00000000
	.align		4
        /*000c*/ 	.word	0xfffffffe
	.align		4
        /*0010*/ 	.word	0x00000000
	.align		4
        /*0014*/ 	.word	0xfffffffd
	.align		4
        /*0018*/ 	.word	0x00000000
	.align		4
        /*001c*/ 	.word	0xfffffffc


//--------------------- .text.my_kernel_kernel0   --------------------------
	.section	.text.my_kernel_kernel0,"ax",@progbits
	.align	128
        .global         my_kernel_kernel0
        .type           my_kernel_kernel0,@function
        .size           my_kernel_kernel0,(.L_x_2 - my_kernel_kernel0)
        .other          my_kernel_kernel0,@"STO_CUDA_ENTRY STV_DEFAULT"
my_kernel_kernel0:
.text.my_kernel_kernel0:
[----:B------:R-:W-:Y:S01]  /*0000*/  LDC R1, c[0x0][0x37c] ;  /* 0x0000df00ff017b82 */ /* 0x000fe20000000800 */
[----:B------:R-:W0:Y:S07]  /*0010*/  S2R R19, SR_TID.X ;  /* 0x0000000000137919 */ /* 0x000e2e0000002100 */
[----:B------:R-:W0:Y:S01]  /*0020*/  LDC.64 R2, c[0x0][0x380] ;  /* 0x0000e000ff027b82 */ /* 0x000e220000000a00 */
[----:B------:R-:W-:Y:S01]  /*0030*/  UMOV UR4, 0x400 ;  /* 0x0000040000047882 */ /* 0x000fe20000000000 */
[----:B------:R-:W-:Y:S01]  /*0040*/  HFMA2 R23, -RZ, RZ, 0, 0 ;  /* 0x00000000ff177431 */ /* 0x000fe200000001ff */
[----:B------:R-:W1:Y:S01]  /*0050*/  S2R R22, SR_CTAID.X ;  /* 0x0000000000167919 */ /* 0x000e620000002500 */
[----:B------:R-:W-:Y:S01]  /*0060*/  UIADD3 UR5, UPT, UPT, UR4, 0xe10, URZ ;  /* 0x00000e1004057890 */ /* 0x000fe2000fffe0ff */
[----:B------:R-:W-:Y:S01]  /*0070*/  HFMA2 R106, -RZ, RZ, 0, 0 ;  /* 0x00000000ff6a7431 */ /* 0x000fe200000001ff */
[----:B------:R-:W-:Y:S01]  /*0080*/  MOV R18, RZ ;  /* 0x000000ff00127202 */ /* 0x000fe20000000f00 */
[----:B------:R-:W-:Y:S01]  /*0090*/  HFMA2 R118, -RZ, RZ, 0, 0 ;  /* 0x00000000ff767431 */ /* 0x000fe200000001ff */
[----:B------:R-:W2:Y:S01]  /*00a0*/  S2UR UR6, SR_CgaCtaId ;  /* 0x00000000000679c3 */ /* 0x000ea20000008800 */
[----:B------:R-:W-:Y:S01]  /*00b0*/  HFMA2 R114, -RZ, RZ, 0, 0 ;  /* 0x00000000ff727431 */ /* 0x000fe200000001ff */
[----:B------:R-:W-:Y:S01]  /*00c0*/  CS2R R16, SRZ ;  /* 0x0000000000107805 */ /* 0x000fe2000001ff00 */
        /* <DEDUP_REMOVED lines=11> */
[----:B------:R-:W-:Y:S01]  /*0180*/  MOV R104, RZ ;  /* 0x000000ff00687202 */ /* 0x000fe20000000f00 */
[----:B------:R-:W-:Y:S01]  /*0190*/  HFMA2 R74, -RZ, RZ, 0, 0 ;  /* 0x00000000ff4a7431 */ /* 0x000fe200000001ff */
[----:B------:R-:W-:Y:S01]  /*01a0*/  MOV R116, RZ ;  /* 0x000000ff00747202 */ /* 0x000fe20000000f00 */
[----:B------:R-:W-:Y:S01]  /*01b0*/  HFMA2 R60, -RZ, RZ, 0, 0 ;  /* 0x00000000ff3c7431 */ /* 0x000fe200000001ff */
[----:B------:R-:W-:Y:S01]  /*01c0*/  MOV R112, RZ ;  /* 0x000000ff00707202 */ /* 0x000fe20000000f00 */
[----:B------:R-:W-:Y:S01]  /*01d0*/  HFMA2 R62, -RZ, RZ, 0, 0 ;  /* 0x00000000ff3e7431 */ /* 0x000fe200000001ff */
[----:B------:R-:W-:-:S02]  /*01e0*/  MOV R110, RZ ;  /* 0x000000ff006e7202 */ /* 0x000fc40000000f00 */
[----:B------:R-:W-:Y:S02]  /*01f0*/  CS2R R102, SRZ ;  /* 0x0000000000667805 */ /* 0x000fe4000001ff00 */
[----:B------:R-:W-:Y:S01]  /*0200*/  MOV R108, RZ ;  /* 0x000000ff006c7202 */ /* 0x000fe20000000f00 */
[C---:B0-----:R-:W-:Y:S01]  /*0210*/  IMAD.WIDE.U32 R2, R19.reuse, 0x320, R2 ;  /* 0x0000032013027825 */ /* 0x041fe200078e0002 */
[C---:B------:R-:W-:Y:S01]  /*0220*/  LOP3.LUT R0, R19.reuse, 0xffff, RZ, 0xc0, !PT ;  /* 0x0000ffff13007812 */ /* 0x040fe200078ec0ff */
[----:B--2---:R-:W-:Y:S01]  /*0230*/  ULEA UR4, UR6, UR4, 0x18 ;  /* 0x0000000406047291 */ /* 0x004fe2000f8ec0ff */
[----:B------:R-:W-:Y:S02]  /*0240*/  SHF.L.U32 R26, R19, 0x2, RZ ;  /* 0x00000002131a7819 */ /* 0x000fe400000006ff */
[----:B------:R-:W-:Y:S02]  /*0250*/  CS2R R92, SRZ ;  /* 0x00000000005c7805 */ /* 0x000fe4000001ff00 */
[----:B------:R-:W-:Y:S01]  /*0260*/  IADD3 R2, P0, PT, R2, 0x5dc00, RZ ;  /* 0x0005dc0002027810 */ /* 0x000fe20007f1e0ff */
[----:B------:R-:W-:Y:S01]  /*0270*/  IMAD R0, R0, 0x667, RZ ;  /* 0x0000066700007824 */ /* 0x000fe200078e02ff */
[----:B------:R-:W-:-:S02]  /*0280*/  MOV R124, RZ ;  /* 0x000000ff007c7202 */ /* 0x000fc40000000f00 */
[----:B------:R-:W-:Y:S02]  /*0290*/  CS2R R90, SRZ ;  /* 0x00000000005a7805 */ /* 0x000fe4000001ff00 */
[----:B------:R-:W-:Y:S02]  /*02a0*/  IADD3.X R3, PT, PT, RZ, R3, RZ, P0, !PT ;  /* 0x00000003ff037210 */ /* 0x000fe400007fe4ff */
[----:B------:R-:W-:Y:S02]  /*02b0*/  CS2R R88, SRZ ;  /* 0x0000000000587805 */ /* 0x000fe4000001ff00 */
[----:B------:R-:W-:Y:S02]  /*02c0*/  SHF.R.U32.HI R20, RZ, 0x10, R0 ;  /* 0x00000010ff147819 */ /* 0x000fe40000011600 */
[----:B------:R-:W-:Y:S02]  /*02d0*/  CS2R R86, SRZ ;  /* 0x0000000000567805 */ /* 0x000fe4000001ff00 */
[----:B------:R-:W-:-:S02]  /*02e0*/  MOV R96, RZ ;  /* 0x000000ff00607202 */ /* 0x000fc40000000f00 */
[----:B------:R-:W-:Y:S02]  /*02f0*/  CS2R R82, SRZ ;  /* 0x0000000000527805 */ /* 0x000fe4000001ff00 */
[----:B------:R-:W-:Y:S02]  /*0300*/  PRMT R4, R20, 0x9910, RZ ;  /* 0x0000991014047816 */ /* 0x000fe400000000ff */
[----:B------:R-:W-:Y:S02]  /*0310*/  CS2R R72, SRZ ;  /* 0x0000000000487805 */ /* 0x000fe4000001ff00 */
[----:B------:R-:W-:Y:S02]  /*0320*/  MOV R94, RZ ;  /* 0x000000ff005e7202 */ /* 0x000fe40000000f00 */
[----:B------:R-:W-:Y:S02]  /*0330*/  CS2R R70, SRZ ;  /* 0x0000000000467805 */ /* 0x000fe4000001ff00 */
[----:B------:R-:W-:Y:S01]  /*0340*/  MOV R78, RZ ;  /* 0x000000ff004e7202 */ /* 0x000fe20000000f00 */
[----:B------:R-:W-:Y:S01]  /*0350*/  IMAD R0, R4, 0x28, RZ ;  /* 0x0000002804007824 */ /* 0x000fe200078e02ff */
[----:B------:R-:W-:-:S02]  /*0360*/  MOV R80, RZ ;  /* 0x000000ff00507202 */ /* 0x000fc40000000f00 */
[----:B------:R-:W-:Y:S02]  /*0370*/  CS2R R66, SRZ ;  /* 0x0000000000427805 */ /* 0x000fe4000001ff00 */
[----:B------:R-:W-:Y:S02]  /*0380*/  MOV R68, RZ ;  /* 0x000000ff00447202 */ /* 0x000fe40000000f00 */
[----:B------:R-:W-:Y:S02]  /*0390*/  CS2R R64, SRZ ;  /* 0x0000000000407805 */ /* 0x000fe4000001ff00 */
[----:B------:R-:W-:Y:S02]  /*03a0*/  IADD3 R0, PT, PT, RZ, -R0, RZ ;  /* 0x80000000ff007210 */ /* 0x000fe40007ffe0ff */
[----:B------:R-:W-:Y:S02]  /*03b0*/  CS2R R54, SRZ ;  /* 0x0000000000367805 */ /* 0x000fe4000001ff00 */
[----:B------:R-:W-:-:S02]  /*03c0*/  MOV R58, RZ ;  /* 0x000000ff003a7202 */ /* 0x000fc40000000f00 */
[----:B------:R-:W-:Y:S02]  /*03d0*/  CS2R R52, SRZ ;  /* 0x0000000000347805 */ /* 0x000fe4000001ff00 */
[----:B------:R-:W-:Y:S02]  /*03e0*/  PRMT R0, R0, 0x7710, RZ ;  /* 0x0000771000007816 */ /* 0x000fe400000000ff */
[----:B------:R-:W-:Y:S02]  /*03f0*/  CS2R R50, SRZ ;  /* 0x0000000000327805 */ /* 0x000fe4000001ff00 */
[----:B------:R-:W-:Y:S02]  /*0400*/  MOV R56, RZ ;  /* 0x000000ff00387202 */ /* 0x000fe40000000f00 */
[----:B------:R-:W-:Y:S02]  /*0410*/  CS2R R48, SRZ ;  /* 0x0000000000307805 */ /* 0x000fe4000001ff00 */
[----:B------:R-:W-:-:S02]  /*0420*/  IADD3 R0, PT, PT, R0, R19, RZ ;  /* 0x0000001300007210 */ /* 0x000fc40007ffe0ff */
[----:B------:R-:W-:Y:S02]  /*0430*/  CS2R R46, SRZ ;  /* 0x00000000002e7805 */ /* 0x000fe4000001ff00 */
[----:B------:R-:W-:Y:S02]  /*0440*/  CS2R R44, SRZ ;  /* 0x00000000002c7805 */ /* 0x000fe4000001ff00 */
[----:B------:R-:W-:Y:S02]  /*0450*/  CS2R R42, SRZ ;  /* 0x00000000002a7805 */ /* 0x000fe4000001ff00 */
[----:B------:R-:W-:Y:S01]  /*0460*/  LOP3.LUT R21, R0, 0xffff, RZ, 0xc0, !PT ;  /* 0x0000ffff00157812 */ /* 0x000fe200078ec0ff */
[----:B------:R-:W-:Y:S01]  /*0470*/  IMAD R0, R4, 0x1c2, RZ ;  /* 0x000001c204007824 */ /* 0x000fe200078e02ff */
[----:B------:R-:W-:Y:S02]  /*0480*/  CS2R R40, SRZ ;  /* 0x0000000000287805 */ /* 0x000fe4000001ff00 */
[----:B------:R-:W-:-:S02]  /*0490*/  CS2R R38, SRZ ;  /* 0x0000000000267805 */ /* 0x000fc4000001ff00 */
[----:B------:R-:W-:Y:S02]  /*04a0*/  SHF.R.U32.HI R21, RZ, 0x3, R21 ;  /* 0x00000003ff157819 */ /* 0x000fe40000011615 */
[----:B------:R-:W-:Y:S02]  /*04b0*/  CS2R R36, SRZ ;  /* 0x0000000000247805 */ /* 0x000fe4000001ff00 */
[----:B------:R-:W-:Y:S02]  /*04c0*/  PRMT R0, R0, 0x9910, RZ ;  /* 0x0000991000007816 */ /* 0x000fe400000000ff */
[----:B------:R-:W-:Y:S02]  /*04d0*/  CS2R R34, SRZ ;  /* 0x0000000000227805 */ /* 0x000fe4000001ff00 */
[----:B------:R-:W-:Y:S02]  /*04e0*/  PRMT R5, R21, 0x9910, RZ ;  /* 0x0000991015057816 */ /* 0x000fe400000000ff */
[----:B------:R-:W-:-:S02]  /*04f0*/  CS2R R32, SRZ ;  /* 0x0000000000207805 */ /* 0x000fc4000001ff00 */
[----:B------:R-:W-:Y:S02]  /*0500*/  CS2R R30, SRZ ;  /* 0x00000000001e7805 */ /* 0x000fe4000001ff00 */
[----:B------:R-:W-:Y:S02]  /*0510*/  CS2R R28, SRZ ;  /* 0x00000000001c7805 */ /* 0x000fe4000001ff00 */
[----:B------:R-:W-:Y:S01]  /*0520*/  CS2R R24, SRZ ;  /* 0x0000000000187805 */ /* 0x000fe2000001ff00 */
[----:B------:R-:W-:Y:S02]  /*0530*/  IMAD R4, R5, 0x2d, R0 ;  /* 0x0000002d05047824 */ /* 0x000fe400078e0200 */
[----:B------:R-:W-:Y:S01]  /*0540*/  HFMA2 R0, -RZ, RZ, 0, 0 ;  /* 0x00000000ff007431 */ /* 0x000fe200000001ff */
[----:B------:R-:W-:Y:S01]  /*0550*/  ISETP.GT.U32.AND P0, PT, R19, 0x383, PT ;  /* 0x000003831300780c */ /* 0x000fe20003f04070 */
[----:B------:R-:W0:Y:S01]  /*0560*/  LDCU.64 UR8, c[0x0][0x358] ;  /* 0x00006b00ff0877ac */ /* 0x000e220008000a00 */
[----:B------:R-:W-:-:S02]  /*0570*/  LOP3.LUT R26, R26, 0x1c, RZ, 0xc0, !PT ;  /* 0x0000001c1a1a7812 */ /* 0x000fc400078ec0ff */
[----:B------:R-:W-:Y:S01]  /*0580*/  LOP3.LUT R4, R4, 0xffff, RZ, 0xc0, !PT ;  /* 0x0000ffff04047812 */ /* 0x000fe200078ec0ff */
[----:B------:R-:W-:Y:S01]  /*0590*/  ULEA UR5, UR6, UR5, 0x18 ;  /* 0x0000000506057291 */ /* 0x000fe2000f8ec0ff */
[----:B-1----:R-:W-:Y:S02]  /*05a0*/  LEA R27, R22, R19, 0x3 ;  /* 0x00000013161b7211 */ /* 0x002fe400078e18ff */
[----:B------:R-:W-:Y:S02]  /*05b0*/  LEA R57, R19, UR4, 0x2 ;  /* 0x0000000413397c11 */ /* 0x000fe4000f8e10ff */
[----:B------:R-:W-:Y:S01]  /*05c0*/  LEA R22, R4, UR4, 0x2 ;  /* 0x0000000404167c11 */ /* 0x000fe2000f8e10ff */
[----:B------:R-:W-:-:S06]  /*05d0*/  UMOV UR4, URZ ;  /* 0x000000ff00047c82 */ /* 0x000fcc0008000000 */
.L_x_0:
[----:B------:R-:W1:Y:S01]  /*05e0*/  @!P0 S2R R5, SR_CgaCtaId ;  /* 0x0000000000058919 */ /* 0x000e620000008800 */
[----:B------:R-:W-:Y:S01]  /*05f0*/  @!P0 MOV R4, 0x400 ;  /* 0x0000040000048802 */ /* 0x000fe20000000f00 */
[----:B------:R-:W-:Y:S01]  /*0600*/  BAR.SYNC.DEFER_BLOCKING 0x0 ;  /* 0x0000000000007b1d */ /* 0x000fe20000010000 */
[----:B------:R-:W-:Y:S02]  /*0610*/  ISETP.GT.U32.AND P1, PT, R19, 0x333, PT ;  /* 0x000003331300780c */ /* 0x000fe40003f24070 */
[----:B-1----:R-:W-:-:S11]  /*0620*/  @!P0 LEA R4, R5, R4, 0x18 ;  /* 0x0000000405048211 */ /* 0x002fd600078ec0ff */
[----:B0-----:R-:W2:Y:S01]  /*0630*/  @!P1 LDG.E.CONSTANT R5, desc[UR8][R2.64+-0x4e200] ;  /* 0xfb1e000802059981 */ /* 0x001ea2000c1e9900 */
[----:B------:R-:W-:Y:S02]  /*0640*/  @!P0 LEA R57, R19, R4, 0x2 ;  /* 0x0000000413398211 */ /* 0x000fe400078e10ff */
[----:B------:R-:W0:Y:S01]  /*0650*/  S2R R19, SR_TID.X ;  /* 0x0000000000137919 */ /* 0x000e220000002100 */
[----:B------:R-:W3:Y:S01]  /*0660*/  @!P0 LDG.E.CONSTANT R4, desc[UR8][R2.64+-0x5dc00] ;  /* 0xfa24000802048981 */ /* 0x000ee2000c1e9900 */
[C---:B0-----:R-:W-:Y:S02]  /*0670*/  ISETP.GT.U32.AND P2, PT, R19.reuse, 0x2e3, PT ;  /* 0x000002e31300780c */ /* 0x041fe40003f44070 */
[C---:B------:R-:W-:Y:S02]  /*0680*/  ISETP.GT.U32.AND P4, PT, R19.reuse, 0x293, PT ;  /* 0x000002931300780c */ /* 0x040fe40003f84070 */
[----:B------:R-:W-:-:S09]  /*0690*/  ISETP.GT.U32.AND P6, PT, R19, 0x243, PT ;  /* 0x000002431300780c */ /* 0x000fd20003fc4070 */
[----:B------:R-:W4:Y:S04]  /*06a0*/  @!P2 LDG.E.CONSTANT R59, desc[UR8][R2.64+-0x3e800] ;  /* 0xfc180008023ba981 */ /* 0x000f28000c1e9900 */
[----:B------:R-:W5:Y:S01]  /*06b0*/  @!P4 LDG.E.CONSTANT R61, desc[UR8][R2.64+-0x2ee00] ;  /* 0xfd120008023dc981 */ /* 0x000f62000c1e9900 */
[----:B------:R-:W-:-:S03]  /*06c0*/  ISETP.GT.U32.AND P5, PT, R19, 0x1f3, PT ;  /* 0x000001f31300780c */ /* 0x000fc60003fa4070 */
[----:B------:R-:W5:Y:S01]  /*06d0*/  @!P6 LDG.E.CONSTANT R63, desc[UR8][R2.64+-0x1f400] ;  /* 0xfe0c0008023fe981 */ /* 0x000f62000c1e9900 */
[----:B------:R-:W-:-:S09]  /*06e0*/  ISETP.GT.U32.AND P3, PT, R19, 0x1a3, PT ;  /* 0x000001a31300780c */ /* 0x000fd20003f64070 */
[----:B------:R-:W5:Y:S04]  /*06f0*/  @!P5 LDG.E.CONSTANT R69, desc[UR8][R2.64+-0xfa00] ;  /* 0xff0600080245d981 */ /* 0x000f68000c1e9900 */
[----:B------:R-:W5:Y:S01]  /*0700*/  @!P3 LDG.E.CONSTANT R75, desc[UR8][R2.64] ;  /* 0x00000008024bb981 */ /* 0x000f62000c1e9900 */
[----:B------:R-:W0:Y:S01]  /*0710*/  @!P2 S2R R79, SR_CgaCtaId ;  /* 0x00000000004fa919 */ /* 0x000e220000008800 */
[----:B------:R-:W1:Y:S01]  /*0720*/  @!P4 S2R R81, SR_CgaCtaId ;  /* 0x000000000051c919 */ /* 0x000e620000008800 */
[----:B------:R-:W3:Y:S01]  /*0730*/  @!P6 S2R R85, SR_CgaCtaId ;  /* 0x000000000055e919 */ /* 0x000ee20000008800 */
[----:B------:R-:W3:Y:S01]  /*0740*/  @!P5 S2R R95, SR_CgaCtaId ;  /* 0x00000000005fd919 */ /* 0x000ee20000008800 */
[----:B------:R-:W-:Y:S01]  /*0750*/  @!P2 MOV R77, 0x400 ;  /* 0x00000400004da802 */ /* 0x000fe20000000f00 */
[----:B------:R-:W5:Y:S03]  /*0760*/  @!P3 S2R R97, SR_CgaCtaId ;  /* 0x000000000061b919 */ /* 0x000f660000008800 */
[----:B0-----:R-:W-:-:S02]  /*0770*/  @!P2 LEA R77, R79, R77, 0x18 ;  /* 0x0000004d4f4da211 */ /* 0x001fc400078ec0ff */
[----:B------:R-:W-:-:S04]  /*0780*/  @!P4 MOV R79, 0x400 ;  /* 0x00000400004fc802 */ /* 0x000fc80000000f00 */
[----:B-1----:R-:W-:Y:S01]  /*0790*/  @!P4 LEA R79, R81, R79, 0x18 ;  /* 0x0000004f514fc211 */ /* 0x002fe200078ec0ff */
[----:B--2---:R-:W-:Y:S01]  /*07a0*/  @!P1 STS [R57+0x140], R5 ;  /* 0x0001400539009388 */ /* 0x004fe20000000800 */
[----:B------:R-:W-:-:S03]  /*07b0*/  ISETP.GT.U32.AND P1, PT, R19, 0x7, PT ;  /* 0x000000071300780c */ /* 0x000fc60003f24070 */
[----:B---3--:R0:W-:Y:S02]  /*07c0*/  @!P0 STS [R57], R4 ;  /* 0x0000000439008388 */ /* 0x0081e40000000800 */
[----:B0-----:R-:W-:Y:S02]  /*07d0*/  @!P2 LEA R57, R19, R77, 0x2 ;  /* 0x0000004d1339a211 */ /* 0x001fe400078e10ff */
[----:B------:R-:W-:Y:S02]  /*07e0*/  @!P6 MOV R77, 0x400 ;  /* 0x00000400004de802 */ /* 0x000fe40000000f00 */
[----:B------:R-:W-:Y:S02]  /*07f0*/  @!P5 MOV R5, 0x400 ;  /* 0x000004000005d802 */ /* 0x000fe40000000f00 */
[----:B------:R-:W-:Y:S02]  /*0800*/  @!P6 LEA R77, R85, R77, 0x18 ;  /* 0x0000004d554de211 */ /* 0x000fe400078ec0ff */
[----:B------:R-:W-:Y:S01]  /*0810*/  @!P5 LEA R4, R95, R5, 0x18 ;  /* 0x000000055f04d211 */ /* 0x000fe200078ec0ff */
[----:B----4-:R0:W-:Y:S01]  /*0820*/  @!P2 STS [R57+0x280], R59 ;  /* 0x0002803b3900a388 */ /* 0x0101e20000000800 */
[----:B------:R-:W-:-:S02]  /*0830*/  ISETP.GT.U32.AND P2, PT, R19, 0x153, PT ;  /* 0x000001531300780c */ /* 0x000fc40003f44070 */
[----:B0-----:R-:W-:-:S05]  /*0840*/  @!P4 LEA R57, R19, R79, 0x2 ;  /* 0x0000004f1339c211 */ /* 0x001fca00078e10ff */
[----:B-----5:R0:W-:Y:S01]  /*0850*/  @!P4 STS [R57+0x3c0], R61 ;  /* 0x0003c03d3900c388 */ /* 0x0201e20000000800 */
[C---:B------:R-:W-:Y:S02]  /*0860*/  ISETP.GT.U32.AND P4, PT, R19.reuse, 0x103, PT ;  /* 0x000001031300780c */ /* 0x040fe40003f84070 */
[C---:B0-----:R-:W-:Y:S02]  /*0870*/  @!P6 LEA R57, R19.reuse, R77, 0x2 ;  /* 0x0000004d1339e211 */ /* 0x041fe400078e10ff */
[----:B------:R-:W-:Y:S01]  /*0880*/  @!P3 MOV R59, 0x400 ;  /* 0x00000400003bb802 */ /* 0x000fe20000000f00 */
[----:B------:R-:W2:Y:S04]  /*0890*/  @!P2 LDG.E.CONSTANT R77, desc[UR8][R2.64+0xfa00] ;  /* 0x00fa0008024da981 */ /* 0x000ea8000c1e9900 */
[----:B------:R0:W-:Y:S01]  /*08a0*/  @!P6 STS [R57+0x500], R63 ;  /* 0x0005003f3900e388 */ /* 0x0001e20000000800 */
[----:B------:R-:W-:-:S02]  /*08b0*/  ISETP.GT.U32.AND P6, PT, R19, 0xb3, PT ;  /* 0x000000b31300780c */ /* 0x000fc40003fc4070 */
[----:B------:R-:W-:Y:S01]  /*08c0*/  @!P3 LEA R59, R97, R59, 0x18 ;  /* 0x0000003b613bb211 */ /* 0x000fe200078ec0ff */
[----:B------:R-:W3:Y:S01]  /*08d0*/  @!P4 LDG.E.CONSTANT R79, desc[UR8][R2.64+0x1f400] ;  /* 0x01f40008024fc981 */ /* 0x000ee2000c1e9900 */
[C---:B0-----:R-:W-:Y:S02]  /*08e0*/  @!P5 LEA R57, R19.reuse, R4, 0x2 ;  /* 0x000000041339d211 */ /* 0x041fe400078e10ff */
[----:B------:R-:W0:Y:S07]  /*08f0*/  @!P1 LDC.64 R4, c[0x0][0x388] ;  /* 0x0000e200ff049b82 */ /* 0x000e2e0000000a00 */
[----:B------:R-:W4:Y:S04]  /*0900*/  @!P6 LDG.E.CONSTANT R63, desc[UR8][R2.64+0x2ee00] ;  /* 0x02ee0008023fe981 */ /* 0x000f28000c1e9900 */
[----:B------:R1:W-:Y:S01]  /*0910*/  @!P5 STS [R57+0x640], R69 ;  /* 0x000640453900d388 */ /* 0x0003e20000000800 */
[----:B------:R-:W-:-:S02]  /*0920*/  ISETP.GT.U32.AND P5, PT, R19, 0x63, PT ;  /* 0x000000631300780c */ /* 0x000fc40003fa4070 */
[----:B-1----:R-:W-:-:S11]  /*0930*/  @!P3 LEA R57, R19, R59, 0x2 ;  /* 0x0000003b1339b211 */ /* 0x002fd600078e10ff */
[----:B------:R-:W5:Y:S04]  /*0940*/  @!P5 LDG.E.CONSTANT R59, desc[UR8][R2.64+0x3e800] ;  /* 0x03e80008023bd981 */ /* 0x000f68000c1e9900 */
[----:B------:R1:W-:Y:S01]  /*0950*/  @!P3 STS [R57+0x780], R75 ;  /* 0x0007804b3900b388 */ /* 0x0003e20000000800 */
[----:B------:R-:W-:Y:S01]  /*0960*/  ISETP.GT.U32.AND P3, PT, R19, 0x13, PT ;  /* 0x000000131300780c */ /* 0x000fe20003f64070 */
[----:B0-----:R-:W-:-:S06]  /*0970*/  @!P1 IMAD.WIDE.U32 R4, R27, 0x4, R4 ;  /* 0x000000041b049825 */ /* 0x001fcc00078e0004 */
[----:B------:R0:W5:Y:S06]  /*0980*/  @!P1 LDG.E.CONSTANT R4, desc[UR8][R4.64] ;  /* 0x0000000804049981 */ /* 0x00016c000c1e9900 */
[----:B------:R-:W5:Y:S01]  /*0990*/  @!P3 LDG.E.CONSTANT R61, desc[UR8][R2.64+0x4e200] ;  /* 0x04e20008023db981 */ /* 0x000f62000c1e9900 */
[----:B------:R-:W0:Y:S01]  /*09a0*/  @!P2 S2R R81, SR_CgaCtaId ;  /* 0x000000000051a919 */ /* 0x000e220000008800 */
[----:B------:R-:W0:Y:S01]  /*09b0*/  @!P4 S2R R85, SR_CgaCtaId ;  /* 0x000000000055c919 */ /* 0x000e220000008800 */
[----:B------:R-:W0:Y:S01]  /*09c0*/  @!P6 S2R R95, SR_CgaCtaId ;  /* 0x00000000005fe919 */ /* 0x000e220000008800 */
[----:B------:R-:W3:Y:S01]  /*09d0*/  @!P5 S2R R97, SR_CgaCtaId ;  /* 0x000000000061d919 */ /* 0x000ee20000008800 */
[----:B------:R-:W-:Y:S01]  /*09e0*/  @!P2 MOV R69, 0x400 ;  /* 0x000004000045a802 */ /* 0x000fe20000000f00 */
[----:B------:R-:W0:Y:S01]  /*09f0*/  @!P3 S2R R99, SR_CgaCtaId ;  /* 0x000000000063b919 */ /* 0x000e220000008800 */
[----:B------:R-:W4:Y:S01]  /*0a00*/  @!P1 S2R R101, SR_CgaCtaId ;  /* 0x0000000000659919 */ /* 0x000f220000008800 */
[----:B-1----:R-:W-:-:S02]  /*0a10*/  @!P4 MOV R75, 0x400 ;  /* 0x00000400004bc802 */ /* 0x002fc40000000f00 */
[----:B0-----:R-:W-:Y:S02]  /*0a20*/  @!P6 MOV R5, 0x400 ;  /* 0x000004000005e802 */ /* 0x001fe40000000f00 */
[----:B------:R-:W-:-:S04]  /*0a30*/  @!P2 LEA R69, R81, R69, 0x18 ;  /* 0x000000455145a211 */ /* 0x000fc800078ec0ff */
[----:B------:R-:W-:Y:S02]  /*0a40*/  @!P2 LEA R57, R19, R69, 0x2 ;  /* 0x000000451339a211 */ /* 0x000fe400078e10ff */
[----:B------:R-:W-:Y:S02]  /*0a50*/  @!P4 LEA R75, R85, R75, 0x18 ;  /* 0x0000004b554bc211 */ /* 0x000fe400078ec0ff */
[----:B------:R-:W-:Y:S02]  /*0a60*/  @!P6 LEA R5, R95, R5, 0x18 ;  /* 0x000000055f05e211 */ /* 0x000fe400078ec0ff */
[----:B------:R-:W-:-:S04]  /*0a70*/  @!P3 MOV R69, 0x400 ;  /* 0x000004000045b802 */ /* 0x000fc80000000f00 */
[----:B------:R-:W-:Y:S01]  /*0a80*/  @!P3 LEA R69, R99, R69, 0x18 ;  /* 0x000000456345b211 */ /* 0x000fe200078ec0ff */
[----:B--2---:R0:W-:Y:S02]  /*0a90*/  @!P2 STS [R57+0x8c0], R77 ;  /* 0x0008c04d3900a388 */ /* 0x0041e40000000800 */
[----:B0-----:R-:W-:-:S05]  /*0aa0*/  @!P4 LEA R57, R19, R75, 0x2 ;  /* 0x0000004b1339c211 */ /* 0x001fca00078e10ff */
[----:B---3--:R0:W-:Y:S01]  /*0ab0*/  @!P4 STS [R57+0xa00], R79 ;  /* 0x000a004f3900c388 */ /* 0x0081e20000000800 */
[----:B------:R-:W-:Y:S02]  /*0ac0*/  @!P1 MOV R75, 0x400 ;  /* 0x00000400004b9802 */ /* 0x000fe40000000f00 */
[----:B0-----:R-:W-:Y:S02]  /*0ad0*/  @!P6 LEA R57, R19, R5, 0x2 ;  /* 0x000000051339e211 */ /* 0x001fe400078e10ff */
[----:B------:R-:W-:-:S04]  /*0ae0*/  @!P5 MOV R5, 0x400 ;  /* 0x000004000005d802 */ /* 0x000fc80000000f00 */
[----:B------:R-:W-:Y:S01]  /*0af0*/  @!P5 LEA R5, R97, R5, 0x18 ;  /* 0x000000056105d211 */ /* 0x000fe200078ec0ff */
[----:B----4-:R0:W-:Y:S01]  /*0b00*/  @!P6 STS [R57+0xb40], R63 ;  /* 0x000b403f3900e388 */ /* 0x0101e20000000800 */
[----:B------:R-:W-:-:S04]  /*0b10*/  @!P1 IADD3 R75, PT, PT, R75, 0xe10, RZ ;  /* 0x00000e104b4b9810 */ /* 0x000fc80007ffe0ff */
[----:B------:R-:W-:Y:S02]  /*0b20*/  @!P1 LEA R75, R101, R75, 0x18 ;  /* 0x0000004b654b9211 */ /* 0x000fe400078ec0ff */
[----:B0-----:R-:W-:-:S05]  /*0b30*/  @!P5 LEA R57, R19, R5, 0x2 ;  /* 0x000000051339d211 */ /* 0x001fca00078e10ff */
[----:B-----5:R0:W-:Y:S02]  /*0b40*/  @!P5 STS [R57+0xc80], R59 ;  /* 0x000c803b3900d388 */ /* 0x0201e40000000800 */
[C---:B0-----:R-:W-:Y:S02]  /*0b50*/  @!P3 LEA R57, R19.reuse, R69, 0x2 ;  /* 0x000000451339b211 */ /* 0x041fe400078e10ff */
[----:B------:R-:W-:-:S03]  /*0b60*/  @!P1 LEA R69, R19, R75, 0x2 ;  /* 0x0000004b13459211 */ /* 0x000fc600078e10ff */
[----:B------:R-:W-:Y:S04]  /*0b70*/  @!P3 STS [R57+0xdc0], R61 ;  /* 0x000dc03d3900b388 */ /* 0x000fe80000000800 */
[----:B------:R-:W-:Y:S01]  /*0b80*/  @!P1 STS [R69], R4 ;  /* 0x0000000445009388 */ /* 0x000fe20000000800 */
[----:B------:R-:W-:Y:S06]  /*0b90*/  BAR.SYNC.DEFER_BLOCKING 0x0 ;  /* 0x0000000000007b1d */ /* 0x000fec0000010000 */
[----:B------:R-:W-:Y:S04]  /*0ba0*/  LDS R5, [R26+UR5] ;  /* 0x000000051a057984 */ /* 0x000fe80008000800 */
[----:B------:R-:W0:Y:S04]  /*0bb0*/  LDS R81, [R22+0x434] ;  /* 0x0004340016517984 */ /* 0x000e280000000800 */
[----:B------:R-:W1:Y:S04]  /*0bc0*/  LDS R63, [R22] ;  /* 0x00000000163f7984 */ /* 0x000e680000000800 */
[----:B------:R-:W2:Y:S04]  /*0bd0*/  LDS R75, [R22+0x4] ;  /* 0x00000400164b7984 */ /* 0x000ea80000000800 */
[----:B------:R-:W3:Y:S04]  /*0be0*/  LDS R77, [R22+0x8] ;  /* 0x00000800164d7984 */ /* 0x000ee80000000800 */
[----:B------:R-:W4:Y:S04]  /*0bf0*/  LDS R59, [R22+0x384] ;  /* 0x00038400163b7984 */ /* 0x000f280000000800 */
[----:B------:R-:W5:Y:S04]  /*0c00*/  LDS R79, [R22+0x388] ;  /* 0x00038800164f7984 */ /* 0x000f680000000800 */
[----:B------:R-:W5:Y:S04]  /*0c10*/  LDS R4, [R22+0x38c] ;  /* 0x00038c0016047984 */ /* 0x000f680000000800 */
[----:B------:R-:W-:Y:S04]  /*0c20*/  LDS R61, [R22+0x10] ;  /* 0x00001000163d7984 */ /* 0x000fe80000000800 */
[----:B------:R-:W-:Y:S04]  /*0c30*/  LDS R69, [R22+0x390] ;  /* 0x0003900016457984 */ /* 0x000fe80000000800 */
[----:B------:R-:W-:Y:S01]  /*0c40*/  LDS R85, [R22+0x20] ;  /* 0x0000200016557984 */ /* 0x000fe20000000800 */
[----:B0-----:R-:W-:-:S03]  /*0c50*/  FFMA R23, R5, R81, R23 ;  /* 0x0000005105177223 */ /* 0x001fc60000000017 */
[----:B------:R-:W-:Y:S01]  /*0c60*/  LDS R95, [R22+0x39c] ;  /* 0x00039c00165f7984 */ /* 0x000fe20000000800 */
[----:B-1----:R-:W-:-:S03]  /*0c70*/  FFMA R25, R5, R63, R25 ;  /* 0x0000003f05197223 */ /* 0x002fc60000000019 */
[----:B------:R-:W-:Y:S01]  /*0c80*/  LDS R81, [R22+0x1c] ;  /* 0x00001c0016517984 */ /* 0x000fe20000000800 */
[----:B--2---:R-:W-:-:S03]  /*0c90*/  FFMA R24, R5, R75, R24 ;  /* 0x0000004b05187223 */ /* 0x004fc60000000018 */
[----:B------:R-:W-:Y:S01]  /*0ca0*/  LDS R63, [R22+0x14] ;  /* 0x00001400163f7984 */ /* 0x000fe20000000800 */
[----:B---3--:R-:W-:-:S03]  /*0cb0*/  FFMA R55, R5, R77, R55 ;  /* 0x0000004d05377223 */ /* 0x008fc60000000037 */
[----:B------:R-:W-:Y:S01]  /*0cc0*/  LDS R75, [R22+0x394] ;  /* 0x00039400164b7984 */ /* 0x000fe20000000800 */
[----:B----4-:R-:W-:-:S03]  /*0cd0*/  FFMA R76, R5, R59, R76 ;  /* 0x0000003b054c7223 */ /* 0x010fc6000000004c */
[----:B------:R-:W-:Y:S01]  /*0ce0*/  LDS R77, [R22+0x398] ;  /* 0x00039800164d7984 */ /* 0x000fe20000000800 */
[----:B-----5:R-:W-:-:S03]  /*0cf0*/  FFMA R78, R5, R79, R78 ;  /* 0x0000004f054e7223 */ /* 0x020fc6000000004e */
[----:B------:R-:W0:Y:S04]  /*0d00*/  LDS R59, [R22+0xc] ;  /* 0x00000c00163b7984 */ /* 0x000e280000000800 */
[----:B------:R-:W1:Y:S04]  /*0d10*/  LDS R79, [R22+0x18] ;  /* 0x00001800164f7984 */ /* 0x000e680000000800 */
[----:B------:R-:W2:Y:S04]  /*0d20*/  LDS R97, [R22+0x3a0] ;  /* 0x0003a00016617984 */ /* 0x000ea80000000800 */
[----:B------:R-:W3:Y:S04]  /*0d30*/  LDS R99, [R22+0x3a4] ;  /* 0x0003a40016637984 */ /* 0x000ee80000000800 */
[----:B------:R-:W4:Y:S04]  /*0d40*/  LDS R101, [R22+0x24] ;  /* 0x0000240016657984 */ /* 0x000f280000000800 */
[----:B------:R-:W5:Y:S04]  /*0d50*/  LDS R105, [R22+0x28] ;  /* 0x0000280016697984 */ /* 0x000f680000000800 */
[----:B------:R-:W5:Y:S04]  /*0d60*/  LDS R107, [R22+0x2c] ;  /* 0x00002c00166b7984 */ /* 0x000f680000000800 */
[----:B------:R-:W5:Y:S04]  /*0d70*/  LDS R109, [R22+0x3a8] ;  /* 0x0003a800166d7984 */ /* 0x000f680000000800 */
[----:B------:R-:W5:Y:S04]  /*0d80*/  LDS R111, [R22+0x3ac] ;  /* 0x0003ac00166f7984 */ /* 0x000f680000000800 */
[----:B------:R-:W5:Y:S04]  /*0d90*/  LDS R113, [R22+0x3b0] ;  /* 0x0003b00016717984 */ /* 0x000f680000000800 */
[----:B------:R-:W5:Y:S04]  /*0da0*/  LDS R115, [R22+0x30] ;  /* 0x0000300016737984 */ /* 0x000f680000000800 */
[----:B------:R-:W5:Y:S01]  /*0db0*/  LDS R117, [R22+0x34] ;  /* 0x0000340016757984 */ /* 0x000f620000000800 */
[C---:B------:R-:W-:Y:S01]  /*0dc0*/  FFMA R82, R5.reuse, R4, R82 ;  /* 0x0000000405527223 */ /* 0x040fe20000000052 */
[C---:B0-----:R-:W-:Y:S01]  /*0dd0*/  FFMA R53, R5.reuse, R59, R53 ;  /* 0x0000003b05357223 */ /* 0x041fe20000000035 */
[C---:B------:R-:W-:Y:S01]  /*0de0*/  FFMA R28, R5.reuse, R61, R28 ;  /* 0x0000003d051c7223 */ /* 0x040fe2000000001c */
[C---:B------:R-:W-:Y:S01]  /*0df0*/  FFMA R29, R5.reuse, R63, R29 ;  /* 0x0000003f051d7223 */ /* 0x040fe2000000001d */
[C---:B------:R-:W-:Y:S01]  /*0e00*/  FFMA R83, R5.reuse, R69, R83 ;  /* 0x0000004505537223 */ /* 0x040fe20000000053 */
[C---:B------:R-:W-:Y:S01]  /*0e10*/  FFMA R84, R5.reuse, R75, R84 ;  /* 0x0000004b05547223 */ /* 0x040fe20000000054 */
[C---:B------:R-:W-:Y:S01]  /*0e20*/  FFMA R86, R5.reuse, R77, R86 ;  /* 0x0000004d05567223 */ /* 0x040fe20000000056 */
[C---:B-1----:R-:W-:Y:S01]  /*0e30*/  FFMA R30, R5.reuse, R79, R30 ;  /* 0x0000004f051e7223 */ /* 0x042fe2000000001e */
[C---:B------:R-:W-:Y:S01]  /*0e40*/  FFMA R31, R5.reuse, R81, R31 ;  /* 0x00000051051f7223 */ /* 0x040fe2000000001f */
[C---:B------:R-:W-:Y:S01]  /*0e50*/  FFMA R32, R5.reuse, R85, R32 ;  /* 0x0000005505207223 */ /* 0x040fe20000000020 */
[C---:B------:R-:W-:Y:S01]  /*0e60*/  FFMA R91, R5.reuse, R95, R91 ;  /* 0x0000005f055b7223 */ /* 0x040fe2000000005b */
[C---:B--2---:R-:W-:Y:S01]  /*0e70*/  FFMA R87, R5.reuse, R97, R87 ;  /* 0x0000006105577223 */ /* 0x044fe20000000057 */
[C---:B---3--:R-:W-:Y:S01]  /*0e80*/  FFMA R88, R5.reuse, R99, R88 ;  /* 0x0000006305587223 */ /* 0x048fe20000000058 */
[C---:B----4-:R-:W-:Y:S01]  /*0e90*/  FFMA R33, R5.reuse, R101, R33 ;  /* 0x0000006505217223 */ /* 0x050fe20000000021 */
[----:B------:R-:W0:Y:S01]  /*0ea0*/  LDS R4, [R22+0x38] ;  /* 0x0000380016047984 */ /* 0x000e220000000800 */
[----:B-----5:R-:W-:-:S03]  /*0eb0*/  FFMA R34, R5, R105, R34 ;  /* 0x0000006905227223 */ /* 0x020fc60000000022 */
[----:B------:R-:W1:Y:S01]  /*0ec0*/  LDS R59, [R22+0x3b4] ;  /* 0x0003b400163b7984 */ /* 0x000e620000000800 */
[----:B------:R-:W-:-:S03]  /*0ed0*/  FFMA R35, R5, R107, R35 ;  /* 0x0000006b05237223 */ /* 0x000fc60000000023 */
[----:B------:R-:W2:Y:S01]  /*0ee0*/  LDS R61, [R22+0x3b8] ;  /* 0x0003b800163d7984 */ /* 0x000ea20000000800 */
[----:B------:R-:W-:-:S03]  /*0ef0*/  FFMA R89, R5, R109, R89 ;  /* 0x0000006d05597223 */ /* 0x000fc60000000059 */
[----:B------:R-:W3:Y:S01]  /*0f00*/  LDS R63, [R22+0x3bc] ;  /* 0x0003bc00163f7984 */ /* 0x000ee20000000800 */
[----:B------:R-:W-:-:S03]  /*0f10*/  FFMA R90, R5, R111, R90 ;  /* 0x0000006f055a7223 */ /* 0x000fc6000000005a */
[----:B------:R-:W4:Y:S01]  /*0f20*/  LDS R69, [R22+0x3c] ;  /* 0x00003c0016457984 */ /* 0x000f220000000800 */
[----:B------:R-:W-:-:S03]  /*0f30*/  FFMA R92, R5, R113, R92 ;  /* 0x00000071055c7223 */ /* 0x000fc6000000005c */
[----:B------:R-:W5:Y:S01]  /*0f40*/  LDS R75, [R22+0x40] ;  /* 0x00004000164b7984 */ /* 0x000f620000000800 */
[----:B------:R-:W-:-:S03]  /*0f50*/  FFMA R36, R5, R115, R36 ;  /* 0x0000007305247223 */ /* 0x000fc60000000024 */
[----:B------:R-:W5:Y:S01]  /*0f60*/  LDS R77, [R22+0x44] ;  /* 0x00004400164d7984 */ /* 0x000f620000000800 */
[----:B------:R-:W-:-:S03]  /*0f70*/  FFMA R37, R5, R117, R37 ;  /* 0x0000007505257223 */ /* 0x000fc60000000025 */
[----:B------:R-:W5:Y:S04]  /*0f80*/  LDS R79, [R22+0x3c0] ;  /* 0x0003c000164f7984 */ /* 0x000f680000000800 */
        /* <DEDUP_REMOVED lines=12> */
[----:B------:R-:W5:Y:S01]  /*1050*/  LDS R117, [R22+0x3dc] ;  /* 0x0003dc0016757984 */ /* 0x000f620000000800 */
[C---:B0-----:R-:W-:Y:S01]  /*1060*/  FFMA R38, R5.reuse, R4, R38 ;  /* 0x0000000405267223 */ /* 0x041fe20000000026 */
[C---:B-1----:R-:W-:Y:S01]  /*1070*/  FFMA R93, R5.reuse, R59, R93 ;  /* 0x0000003b055d7223 */ /* 0x042fe2000000005d */
[C---:B--2---:R-:W-:Y:S01]  /*1080*/  FFMA R94, R5.reuse, R61, R94 ;  /* 0x0000003d055e7223 */ /* 0x044fe2000000005e */
[C---:B---3--:R-:W-:Y:S01]  /*1090*/  FFMA R100, R5.reuse, R63, R100 ;  /* 0x0000003f05647223 */ /* 0x048fe20000000064 */
[C---:B----4-:R-:W-:Y:S01]  /*10a0*/  FFMA R39, R5.reuse, R69, R39 ;  /* 0x0000004505277223 */ /* 0x050fe20000000027 */
[C---:B-----5:R-:W-:Y:S01]  /*10b0*/  FFMA R40, R5.reuse, R75, R40 ;  /* 0x0000004b05287223 */ /* 0x060fe20000000028 */
[C---:B------:R-:W-:Y:S01]  /*10c0*/  FFMA R41, R5.reuse, R77, R41 ;  /* 0x0000004d05297223 */ /* 0x040fe20000000029 */
[C---:B------:R-:W-:Y:S01]  /*10d0*/  FFMA R96, R5.reuse, R79, R96 ;  /* 0x0000004f05607223 */ /* 0x040fe20000000060 */
[C---:B------:R-:W-:Y:S01]  /*10e0*/  FFMA R98, R5.reuse, R81, R98 ;  /* 0x0000005105627223 */ /* 0x040fe20000000062 */
[C---:B------:R-:W-:Y:S01]  /*10f0*/  FFMA R102, R5.reuse, R85, R102 ;  /* 0x0000005505667223 */ /* 0x040fe20000000066 */
[C---:B------:R-:W-:Y:S01]  /*1100*/  FFMA R42, R5.reuse, R95, R42 ;  /* 0x0000005f052a7223 */ /* 0x040fe2000000002a */
[C---:B------:R-:W-:Y:S01]  /*1110*/  FFMA R43, R5.reuse, R97, R43 ;  /* 0x00000061052b7223 */ /* 0x040fe2000000002b */
[C---:B------:R-:W-:Y:S01]  /*1120*/  FFMA R44, R5.reuse, R99, R44 ;  /* 0x00000063052c7223 */ /* 0x040fe2000000002c */
[C---:B------:R-:W-:Y:S01]  /*1130*/  FFMA R103, R5.reuse, R101, R103 ;  /* 0x0000006505677223 */ /* 0x040fe20000000067 */
[----:B------:R-:W0:Y:S01]  /*1140*/  LDS R4, [R22+0x3e0] ;  /* 0x0003e00016047984 */ /* 0x000e220000000800 */
[----:B------:R-:W-:-:S03]  /*1150*/  FFMA R124, R5, R105, R124 ;  /* 0x00000069057c7223 */ /* 0x000fc6000000007c */
        /* <DEDUP_REMOVED lines=68> */
[----:B------:R-:W-:-:S04]  /*15a0*/  UIADD3 UR4, UPT, UPT, UR4, 0x1, URZ ;  /* 0x0000000104047890 */ /* 0x000fc8000fffe0ff */
[----:B------:R-:W-:Y:S01]  /*15b0*/  UISETP.NE.AND UP0, UPT, UR4, 0xc8, UPT ;  /* 0x000000c80400788c */ /* 0x000fe2000bf05270 */
[----:B------:R-:W-:Y:S01]  /*15c0*/  IADD3 R2, P1, PT, R2, 0x4, RZ ;  /* 0x0000000402027810 */ /* 0x000fe20007f3e0ff */
[C---:B0-----:R-:W-:Y:S01]  /*15d0*/  FFMA R65, R5.reuse, R4, R65 ;  /* 0x0000000405417223 */ /* 0x041fe20000000041 */
[C---:B-1----:R-:W-:Y:S01]  /*15e0*/  FFMA R8, R5.reuse, R59, R8 ;  /* 0x0000003b05087223 */ /* 0x042fe20000000008 */
[C---:B--2---:R-:W-:Y:S01]  /*15f0*/  FFMA R9, R5.reuse, R61, R9 ;  /* 0x0000003d05097223 */ /* 0x044fe20000000009 */
[----:B------:R-:W-:Y:S01]  /*1600*/  IADD3.X R3, PT, PT, RZ, R3, RZ, P1, !PT ;  /* 0x00000003ff037210 */ /* 0x000fe20000ffe4ff */
        /* <DEDUP_REMOVED lines=13> */
[----:B------:R-:W-:Y:S01]  /*16e0*/  FFMA R73, R5, R109, R73 ;  /* 0x0000006d05497223 */ /* 0x000fe20000000049 */
[----:B------:R-:W-:Y:S01]  /*16f0*/  IADD3 R27, PT, PT, R27, 0x50, RZ ;  /* 0x000000501b1b7810 */ /* 0x000fe20007ffe0ff */
[C---:B------:R-:W-:Y:S01]  /*1700*/  FFMA R74, R5.reuse, R111, R74 ;  /* 0x0000006f054a7223 */ /* 0x040fe2000000004a */
[C---:B------:R-:W-:Y:S01]  /*1710*/  FFMA R80, R5.reuse, R113, R80 ;  /* 0x0000007105507223 */ /* 0x040fe20000000050 */
[C---:B------:R-:W-:Y:S01]  /*1720*/  FFMA R17, R5.reuse, R115, R17 ;  /* 0x0000007305117223 */ /* 0x040fe20000000011 */
[----:B------:R-:W-:Y:S01]  /*1730*/  FFMA R18, R5, R117, R18 ;  /* 0x0000007505127223 */ /* 0x000fe20000000012 */
[----:B------:R-:W-:Y:S06]  /*1740*/  BRA.U UP0, `(.L_x_0) ;  /* 0xffffffed00a47547 */ /* 0x000fec000b83ffff */
[----:B------:R-:W0:Y:S01]  /*1750*/  S2R R2, SR_CTAID.X ;  /* 0x0000000000027919 */ /* 0x000e220000002500 */
[----:B------:R-:W1:Y:S01]  /*1760*/  LDC.64 R26, c[0x0][0x398] ;  /* 0x0000e600ff1a7b82 */ /* 0x000e620000000a00 */
[----:B------:R-:W-:Y:S02]  /*1770*/  PRMT R3, R21, 0x9910, RZ ;  /* 0x0000991015037816 */ /* 0x000fe400000000ff */
[----:B------:R-:W-:-:S05]  /*1780*/  LOP3.LUT R19, R19, 0x7, RZ, 0xc0, !PT ;  /* 0x0000000713137812 */ /* 0x000fca00078ec0ff */
[----:B------:R-:W2:Y:S01]  /*1790*/  LDC.64 R4, c[0x0][0x3a0] ;  /* 0x0000e800ff047b82 */ /* 0x000ea20000000a00 */
[----:B0-----:R-:W-:Y:S01]  /*17a0*/  LEA R19, R2, R19, 0x3 ;  /* 0x0000001302137211 */ /* 0x001fe200078e18ff */
[----:B------:R-:W-:-:S04]  /*17b0*/  IMAD R2, R3, 0xe10, RZ ;  /* 0x00000e1003027824 */ /* 0x000fc800078e02ff */
[----:B------:R-:W-:Y:S01]  /*17c0*/  IMAD R3, R20, 0x8ca0, R19 ;  /* 0x00008ca014037824 */ /* 0x000fe200078e0213 */
[----:B------:R-:W-:Y:S01]  /*17d0*/  LOP3.LUT R2, R2, 0xffff, RZ, 0xc0, !PT ;  /* 0x0000ffff02027812 */ /* 0x000fe200078ec0ff */
[----:B-1----:R-:W-:-:S03]  /*17e0*/  IMAD.WIDE.U32 R26, R19, 0x4, R26 ;  /* 0x00000004131a7825 */ /* 0x002fc600078e001a */
[----:B------:R-:W-:Y:S02]  /*17f0*/  IADD3 R57, PT, PT, R2, R3, RZ ;  /* 0x0000000302397210 */ /* 0x000fe40007ffe0ff */
[----:B------:R-:W3:Y:S01]  /*1800*/  LDG.E.CONSTANT R19, desc[UR8][R26.64] ;  /* 0x000000081a137981 */ /* 0x000ee2000c1e9900 */
[----:B------:R-:W0:Y:S02]  /*1810*/  LDC.64 R2, c[0x0][0x390] ;  /* 0x0000e400ff027b82 */ /* 0x000e240000000a00 */
[----:B--2---:R-:W-:-:S05]  /*1820*/  IMAD.WIDE.U32 R4, R57, 0x4, R4 ;  /* 0x0000000439047825 */ /* 0x004fca00078e0004 */
[----:B------:R-:W2:Y:S04]  /*1830*/  LDG.E.CONSTANT R59, desc[UR8][R4.64+0x15040] ;  /* 0x01504008043b7981 */ /* 0x000ea8000c1e9900 */
[----:B------:R-:W4:Y:S04]  /*1840*/  LDG.E.CONSTANT R21, desc[UR8][R4.64+0x140] ;  /* 0x0001400804157981 */ /* 0x000f28000c1e9900 */
[----:B------:R-:W5:Y:S04]  /*1850*/  LDG.E.CONSTANT R20, desc[UR8][R4.64] ;  /* 0x0000000804147981 */ /* 0x000f68000c1e9900 */
[----:B------:R-:W5:Y:S04]  /*1860*/  LDG.E.CONSTANT R22, desc[UR8][R4.64+0x280] ;  /* 0x0002800804167981 */ /* 0x000f68000c1e9900 */
[----:B------:R-:W5:Y:S04]  /*1870*/  LDG.E.CONSTANT R61, desc[UR8][R4.64+0x780] ;  /* 0x00078008043d7981 */ /* 0x000f68000c1e9900 */
[----:B------:R-:W5:Y:S04]  /*1880*/  LDG.E.CONSTANT R63, desc[UR8][R4.64+0xa00] ;  /* 0x000a0008043f7981 */ /* 0x000f68000c1e9900 */
[----:B------:R-:W5:Y:S04]  /*1890*/  LDG.E.CONSTANT R81, desc[UR8][R4.64+0xf00] ;  /* 0x000f000804517981 */ /* 0x000f68000c1e9900 */
[----:B------:R-:W5:Y:S04]  /*18a0*/  LDG.E.CONSTANT R99, desc[UR8][R4.64+0x1400] ;  /* 0x0014000804637981 */ /* 0x000f68000c1e9900 */
[----:B------:R-:W5:Y:S04]  /*18b0*/  LDG.E.CONSTANT R101, desc[UR8][R4.64+0x1680] ;  /* 0x0016800804657981 */ /* 0x000f68000c1e9900 */
[----:B------:R-:W5:Y:S01]  /*18c0*/  LDG.E.CONSTANT R119, desc[UR8][R4.64+0x1900] ;  /* 0x0019000804777981 */ /* 0x000f62000c1e9900 */
[----:B0-----:R-:W-:-:S03]  /*18d0*/  IMAD.WIDE.U32 R2, R57, 0x4, R2 ;  /* 0x0000000439027825 */ /* 0x001fc600078e0002 */
[----:B------:R-:W5:Y:S04]  /*18e0*/  LDG.E.CONSTANT R79, desc[UR8][R4.64+0xc80] ;  /* 0x000c8008044f7981 */ /* 0x000f68000c1e9900 */
[----:B------:R-:W5:Y:S04]  /*18f0*/  LDG.E.CONSTANT R117, desc[UR8][R4.64+0x1b80] ;  /* 0x001b800804757981 */ /* 0x000f68000c1e9900 */
[----:B------:R-:W5:Y:S01]  /*1900*/  LDG.E.CONSTANT R121, desc[UR8][R4.64+0x1e00] ;  /* 0x001e000804797981 */ /* 0x000f62000c1e9900 */
[--C-:B---3--:R-:W-:Y:S01]  /*1910*/  FADD R85, R86, R19.reuse ;  /* 0x0000001356557221 */ /* 0x108fe20000000000 */
[--C-:B------:R-:W-:Y:S01]  /*1920*/  FADD R26, R53, R19.reuse ;  /* 0x00000013351a7221 */ /* 0x100fe20000000000 */
[--C-:B------:R-:W-:Y:S01]  /*1930*/  FADD R86, R91, R19.reuse ;  /* 0x000000135b567221 */ /* 0x100fe20000000000 */
[--C-:B------:R-:W-:Y:S01]  /*1940*/  FADD R97, R98, R19.reuse ;  /* 0x0000001362617221 */ /* 0x100fe20000000000 */
[----:B------:R-:W-:Y:S01]  /*1950*/  FADD R23, R23, R19 ;  /* 0x0000001317177221 */ /* 0x000fe20000000000 */
[----:B------:R-:W3:Y:S04]  /*1960*/  LDG.E.CONSTANT R53, desc[UR8][R4.64+0x3c0] ;  /* 0x0003c00804357981 */ /* 0x000ee8000c1e9900 */
[----:B------:R-:W3:Y:S04]  /*1970*/  LDG.E.CONSTANT R91, desc[UR8][R4.64+0x1180] ;  /* 0x00118008045b7981 */ /* 0x000ee8000c1e9900 */
[----:B------:R-:W3:Y:S01]  /*1980*/  LDG.E.CONSTANT R98, desc[UR8][R4.64+0x12c0] ;  /* 0x0012c00804627981 */ /* 0x000ee2000c1e9900 */
[----:B--2---:R-:W-:Y:S01]  /*1990*/  FADD R23, R23, R59 ;  /* 0x0000003b17177221 */ /* 0x004fe20000000000 */
[--C-:B------:R-:W-:Y:S01]  /*19a0*/  FADD R109, R120, R19.reuse ;  /* 0x00000013786d7221 */ /* 0x100fe20000000000 */
        /* <DEDUP_REMOVED lines=83> */
[----:B------:R-:W-:Y:S01]  /*1ee0*/  FADD R18, R18, R19 ;  /* 0x0000001312127221 */ /* 0x000fe20000000000 */
[----:B------:R-:W2:Y:S01]  /*1ef0*/  LDG.E.CONSTANT R120, desc[UR8][R4.64+0x21c0] ;  /* 0x0021c00804787981 */ /* 0x000ea2000c1e9900 */
[----:B----4-:R-:W-:-:S03]  /*1f00*/  FADD R125, R24, R21 ;  /* 0x00000015187d7221 */ /* 0x010fc60000000000 */
[----:B------:R-:W4:Y:S04]  /*1f10*/  LDG.E.CONSTANT R55, desc[UR8][R4.64+0x500] ;  /* 0x0005000804377981 */ /* 0x000f28000c1e9900 */
        /* <DEDUP_REMOVED lines=10> */
[----:B------:R-:W4:Y:S01]  /*1fc0*/  LDG.E.CONSTANT R19, desc[UR8][R4.64+0x2080] ;  /* 0x0020800804137981 */ /* 0x000f22000c1e9900 */
[----:B-----5:R-:W-:Y:S01]  /*1fd0*/  FADD R123, R25, R20 ;  /* 0x00000014197b7221 */ /* 0x020fe20000000000 */
[----:B------:R-:W-:-:S02]  /*1fe0*/  FADD R24, R27, R22 ;  /* 0x000000161b187221 */ /* 0x000fc40000000000 */
[----:B------:R-:W5:Y:S04]  /*1ff0*/  LDG.E.CONSTANT R25, desc[UR8][R4.64+0x2300] ;  /* 0x0023000804197981 */ /* 0x000f68000c1e9900 */
[----:B------:R-:W5:Y:S04]  /*2000*/  LDG.E.CONSTANT R21, desc[UR8][R4.64+0x2440] ;  /* 0x0024400804157981 */ /* 0x000f68000c1e9900 */
[----:B------:R-:W5:Y:S01]  /*2010*/  LDG.E.CONSTANT R27, desc[UR8][R4.64+0x2580] ;  /* 0x00258008041b7981 */ /* 0x000f62000c1e9900 */
[----:B------:R-:W-:Y:S01]  /*2020*/  FADD R61, R30, R61 ;  /* 0x0000003d1e3d7221 */ /* 0x000fe20000000000 */
[----:B------:R-:W-:Y:S01]  /*2030*/  FADD R63, R32, R63 ;  /* 0x0000003f203f7221 */ /* 0x000fe20000000000 */
[----:B------:R-:W-:Y:S01]  /*2040*/  FADD R81, R36, R81 ;  /* 0x0000005124517221 */ /* 0x000fe20000000000 */
[----:B------:R-:W-:Y:S01]  /*2050*/  STG.E desc[UR8][R2.64], R123 ;  /* 0x0000007b02007986 */ /* 0x000fe2000c101908 */
[----:B------:R-:W-:Y:S01]  /*2060*/  FADD R99, R40, R99 ;  /* 0x0000006328637221 */ /* 0x000fe20000000000 */
[----:B------:R-:W-:Y:S01]  /*2070*/  FADD R101, R42, R101 ;  /* 0x000000652a657221 */ /* 0x000fe20000000000 */
[----:B------:R-:W-:Y:S01]  /*2080*/  FADD R119, R44, R119 ;  /* 0x000000772c777221 */ /* 0x000fe20000000000 */
[----:B------:R-:W-:Y:S01]  /*2090*/  STG.E desc[UR8][R2.64+0x140], R125 ;  /* 0x0001407d02007986 */ /* 0x000fe2000c101908 */
[----:B------:R-:W-:Y:S01]  /*20a0*/  FADD R79, R34, R79 ;  /* 0x0000004f224f7221 */ /* 0x000fe20000000000 */
[----:B------:R-:W-:Y:S01]  /*20b0*/  FADD R117, R46, R117 ;  /* 0x000000752e757221 */ /* 0x000fe20000000000 */
[----:B------:R-:W-:Y:S01]  /*20c0*/  FADD R121, R48, R121 ;  /* 0x0000007930797221 */ /* 0x000fe20000000000 */
[----:B------:R-:W-:Y:S04]  /*20d0*/  STG.E desc[UR8][R2.64+0x780], R61 ;  /* 0x0007803d02007986 */ /* 0x000fe8000c101908 */
[----:B------:R-:W-:Y:S04]  /*20e0*/  STG.E desc[UR8][R2.64+0xa00], R63 ;  /* 0x000a003f02007986 */ /* 0x000fe8000c101908 */
[----:B------:R-:W-:Y:S04]  /*20f0*/  STG.E desc[UR8][R2.64+0xf00], R81 ;  /* 0x000f005102007986 */ /* 0x000fe8000c101908 */
[----:B------:R-:W-:Y:S04]  /*2100*/  STG.E desc[UR8][R2.64+0x1400], R99 ;  /* 0x0014006302007986 */ /* 0x000fe8000c101908 */
[----:B------:R-:W-:Y:S04]  /*2110*/  STG.E desc[UR8][R2.64+0x1680], R101 ;  /* 0x0016806502007986 */ /* 0x000fe8000c101908 */
[----:B------:R-:W-:Y:S04]  /*2120*/  STG.E desc[UR8][R2.64+0x1900], R119 ;  /* 0x0019007702007986 */ /* 0x000fe8000c101908 */
[----:B------:R0:W-:Y:S04]  /*2130*/  STG.E desc[UR8][R2.64+0x15040], R23 ;  /* 0x0150401702007986 */ /* 0x0001e8000c101908 */
[----:B------:R1:W-:Y:S04]  /*2140*/  STG.E desc[UR8][R2.64+0x280], R24 ;  /* 0x0002801802007986 */ /* 0x0003e8000c101908 */
[----:B------:R1:W-:Y:S04]  /*2150*/  STG.E desc[UR8][R2.64+0xc80], R79 ;  /* 0x000c804f02007986 */ /* 0x0003e8000c101908 */
[----:B------:R1:W-:Y:S04]  /*2160*/  STG.E desc[UR8][R2.64+0x1b80], R117 ;  /* 0x001b807502007986 */ /* 0x0003e8000c101908 */
[----:B------:R1:W-:Y:S04]  /*2170*/  STG.E desc[UR8][R2.64+0x1e00], R121 ;  /* 0x001e007902007986 */ /* 0x0003e8000c101908 */
[----:B------:R-:W5:Y:S04]  /*2180*/  LDG.E.CONSTANT R20, desc[UR8][R4.64+0x26c0] ;  /* 0x0026c00804147981 */ /* 0x000f68000c1e9900 */
[----:B0-----:R-:W5:Y:S04]  /*2190*/  LDG.E.CONSTANT R23, desc[UR8][R4.64+0x2800] ;  /* 0x0028000804177981 */ /* 0x001f68000c1e9900 */
[----:B------:R-:W5:Y:S04]  /*21a0*/  LDG.E.CONSTANT R22, desc[UR8][R4.64+0x2940] ;  /* 0x0029400804167981 */ /* 0x000f68000c1e9900 */
[----:B-1----:R-:W5:Y:S04]  /*21b0*/  LDG.E.CONSTANT R24, desc[UR8][R4.64+0x2bc0] ;  /* 0x002bc00804187981 */ /* 0x002f68000c1e9900 */
[----:B------:R-:W5:Y:S04]  /*21c0*/  LDG.E.CONSTANT R32, desc[UR8][R4.64+0x30c0] ;  /* 0x0030c00804207981 */ /* 0x000f68000c1e9900 */
        /* <DEDUP_REMOVED lines=11> */
[----:B---3--:R-:W-:-:S03]  /*2280*/  FADD R53, R26, R53 ;  /* 0x000000351a357221 */ /* 0x008fc60000000000 */
[----:B------:R-:W3:Y:S01]  /*2290*/  LDG.E.CONSTANT R26, desc[UR8][R4.64+0x2e40] ;  /* 0x002e4008041a7981 */ /* 0x000ee2000c1e9900 */
[----:B------:R-:W-:Y:S01]  /*22a0*/  FADD R91, R38, R91 ;  /* 0x0000005b265b7221 */ /* 0x000fe20000000000 */
[----:B------:R-:W-:Y:S02]  /*22b0*/  FADD R123, R39, R98 ;  /* 0x00000062277b7221 */ /* 0x000fe40000000000 */
[----:B------:R0:W-:Y:S04]  /*22c0*/  STG.E desc[UR8][R2.64+0x3c0], R53 ;  /* 0x0003c03502007986 */ /* 0x0001e8000c101908 */
[----:B------:R1:W-:Y:S04]  /*22d0*/  STG.E desc[UR8][R2.64+0x1180], R91 ;  /* 0x0011805b02007986 */ /* 0x0003e8000c101908 */
[----:B------:R1:W-:Y:S04]  /*22e0*/  STG.E desc[UR8][R2.64+0x12c0], R123 ;  /* 0x0012c07b02007986 */ /* 0x0003e8000c101908 */
[----:B------:R-:W3:Y:S04]  /*22f0*/  LDG.E.CONSTANT R38, desc[UR8][R4.64+0x3700] ;  /* 0x0037000804267981 */ /* 0x000ee8000c1e9900 */
[----:B------:R-:W3:Y:S04]  /*2300*/  LDG.E.CONSTANT R39, desc[UR8][R4.64+0x12340] ;  /* 0x0123400804277981 */ /* 0x000ee8000c1e9900 */
[----:B------:R-:W3:Y:S01]  /*2310*/  LDG.E.CONSTANT R98, desc[UR8][R4.64+0x139c0] ;  /* 0x0139c00804627981 */ /* 0x000ee2000c1e9900 */
[----:B--2---:R-:W-:-:S03]  /*2320*/  FADD R125, R51, R120 ;  /* 0x00000078337d7221 */ /* 0x004fc60000000000 */
[----:B------:R-:W2:Y:S01]  /*2330*/  LDG.E.CONSTANT R51, desc[UR8][R4.64+0x13ec0] ;  /* 0x013ec00804337981 */ /* 0x000ea2000c1e9900 */
[----:B----4-:R-:W-:Y:S01]  /*2340*/  FADD R55, R28, R55 ;  /* 0x000000371c377221 */ /* 0x010fe20000000000 */
[----:B------:R-:W-:Y:S01]  /*2350*/  FADD R60, R29, R60 ;  /* 0x0000003c1d3c7221 */ /* 0x000fe20000000000 */
[----:B------:R-:W-:Y:S01]  /*2360*/  FADD R62, R31, R62 ;  /* 0x0000003e1f3e7221 */ /* 0x000fe20000000000 */
[----:B0-----:R-:W-:Y:S01]  /*2370*/  FADD R53, R33, R72 ;  /* 0x0000004821357221 */ /* 0x001fe20000000000 */
[----:B------:R-:W-:Y:S01]  /*2380*/  FADD R61, R35, R78 ;  /* 0x0000004e233d7221 */ /* 0x000fe20000000000 */
[----:B------:R-:W-:Y:S01]  /*2390*/  FADD R63, R37, R80 ;  /* 0x00000050253f7221 */ /* 0x000fe20000000000 */
[----:B------:R-:W-:Y:S01]  /*23a0*/  FADD R81, R41, R100 ;  /* 0x0000006429517221 */ /* 0x000fe20000000000 */
[----:B-1----:R-:W-:Y:S01]  /*23b0*/  FADD R91, R43, R114 ;  /* 0x000000722b5b7221 */ /* 0x002fe20000000000 */
[----:B------:R-:W-:Y:S01]  /*23c0*/  FADD R99, R45, R116 ;  /* 0x000000742d637221 */ /* 0x000fe20000000000 */
[----:B------:R-:W-:Y:S01]  /*23d0*/  FADD R101, R47, R118 ;  /* 0x000000762f657221 */ /* 0x000fe20000000000 */
[----:B------:R-:W-:Y:S01]  /*23e0*/  FADD R119, R49, R122 ;  /* 0x0000007a31777221 */ /* 0x000fe20000000000 */
[----:B------:R-:W-:Y:S01]  /*23f0*/  FADD R123, R50, R19 ;  /* 0x00000013327b7221 */ /* 0x000fe20000000000 */
[----:B------:R0:W-:Y:S01]  /*2400*/  STG.E desc[UR8][R2.64+0x21c0], R125 ;  /* 0x0021c07d02007986 */ /* 0x0001e2000c101908 */
[----:B-----5:R-:W-:-:S03]  /*2410*/  FADD R120, R52, R25 ;  /* 0x0000001934787221 */ /* 0x020fc60000000000 */
[----:B------:R-:W-:Y:S01]  /*2420*/  STG.E desc[UR8][R2.64+0x500], R55 ;  /* 0x0005003702007986 */ /* 0x000fe2000c101908 */
[----:B------:R-:W-:-:S03]  /*2430*/  FADD R21, R54, R21 ;  /* 0x0000001536157221 */ /* 0x000fc60000000000 */
[----:B------:R-:W-:Y:S04]  /*2440*/  STG.E desc[UR8][R2.64+0x640], R60 ;  /* 0x0006403c02007986 */ /* 0x000fe8000c101908 */
[----:B------:R-:W-:Y:S01]  /*2450*/  STG.E desc[UR8][R2.64+0x8c0], R62 ;  /* 0x0008c03e02007986 */ /* 0x000fe2000c101908 */
[----:B0-----:R-:W-:-:S03]  /*2460*/  FADD R125, R56, R27 ;  /* 0x0000001b387d7221 */ /* 0x001fc60000000000 */
[----:B------:R0:W-:Y:S04]  /*2470*/  STG.E desc[UR8][R2.64+0xb40], R53 ;  /* 0x000b403502007986 */ /* 0x0001e8000c101908 */
[----:B------:R1:W-:Y:S04]  /*2480*/  STG.E desc[UR8][R2.64+0xdc0], R61 ;  /* 0x000dc03d02007986 */ /* 0x0003e8000c101908 */
[----:B------:R4:W-:Y:S04]  /*2490*/  STG.E desc[UR8][R2.64+0x1040], R63 ;  /* 0x0010403f02007986 */ /* 0x0009e8000c101908 */
[----:B------:R-:W-:Y:S04]  /*24a0*/  STG.E desc[UR8][R2.64+0x1540], R81 ;  /* 0x0015405102007986 */ /* 0x000fe8000c101908 */
[----:B------:R5:W-:Y:S04]  /*24b0*/  STG.E desc[UR8][R2.64+0x17c0], R91 ;  /* 0x0017c05b02007986 */ /* 0x000be8000c101908 */
[----:B------:R5:W-:Y:S04]  /*24c0*/  STG.E desc[UR8][R2.64+0x1a40], R99 ;  /* 0x001a406302007986 */ /* 0x000be8000c101908 */
[----:B------:R5:W-:Y:S04]  /*24d0*/  STG.E desc[UR8][R2.64+0x1cc0], R101 ;  /* 0x001cc06502007986 */ /* 0x000be8000c101908 */
[----:B------:R5:W-:Y:S04]  /*24e0*/  STG.E desc[UR8][R2.64+0x1f40], R119 ;  /* 0x001f407702007986 */ /* 0x000be8000c101908 */
[----:B------:R5:W-:Y:S04]  /*24f0*/  STG.E desc[UR8][R2.64+0x2080], R123 ;  /* 0x0020807b02007986 */ /* 0x000be8000c101908 */
[----:B------:R-:W2:Y:S04]  /*2500*/  LDG.E.CONSTANT R29, desc[UR8][R4.64+0x2a80] ;  /* 0x002a8008041d7981 */ /* 0x000ea8000c1e9900 */
[----:B------:R-:W2:Y:S04]  /*2510*/  LDG.E.CONSTANT R33, desc[UR8][R4.64+0x2d00] ;  /* 0x002d000804217981 */ /* 0x000ea8000c1e9900 */
[----:B------:R-:W2:Y:S04]  /*2520*/  LDG.E.CONSTANT R31, desc[UR8][R4.64+0x2f80] ;  /* 0x002f8008041f7981 */ /* 0x000ea8000c1e9900 */
[----:B------:R-:W2:Y:S04]  /*2530*/  LDG.E.CONSTANT R35, desc[UR8][R4.64+0x3200] ;  /* 0x0032000804237981 */ /* 0x000ea8000c1e9900 */
[----:B------:R-:W2:Y:S04]  /*2540*/  LDG.E.CONSTANT R28, desc[UR8][R4.64+0x3480] ;  /* 0x00348008041c7981 */ /* 0x000ea8000c1e9900 */
[----:B------:R-:W2:Y:S04]  /*2550*/  LDG.E.CONSTANT R37, desc[UR8][R4.64+0x35c0] ;  /* 0x0035c00804257981 */ /* 0x000ea8000c1e9900 */
[----:B0-----:R-:W2:Y:S04]  /*2560*/  LDG.E.CONSTANT R53, desc[UR8][R4.64+0x11940] ;  /* 0x0119400804357981 */ /* 0x001ea8000c1e9900 */
[----:B------:R-:W2:Y:S04]  /*2570*/  LDG.E.CONSTANT R55, desc[UR8][R4.64+0x11bc0] ;  /* 0x011bc00804377981 */ /* 0x000ea8000c1e9900 */
[----:B-1----:R-:W2:Y:S04]  /*2580*/  LDG.E.CONSTANT R61, desc[UR8][R4.64+0x11e40] ;  /* 0x011e4008043d7981 */ /* 0x002ea8000c1e9900 */
[----:B------:R-:W2:Y:S04]  /*2590*/  LDG.E.CONSTANT R41, desc[UR8][R4.64+0x120c0] ;  /* 0x0120c00804297981 */ /* 0x000ea8000c1e9900 */
[----:B------:R-:W2:Y:S04]  /*25a0*/  LDG.E.CONSTANT R62, desc[UR8][R4.64+0x12480] ;  /* 0x01248008043e7981 */ /* 0x000ea8000c1e9900 */
[----:B------:R-:W2:Y:S04]  /*25b0*/  LDG.E.CONSTANT R43, desc[UR8][R4.64+0x125c0] ;  /* 0x0125c008042b7981 */ /* 0x000ea8000c1e9900 */
[----:B------:R-:W2:Y:S04]  /*25c0*/  LDG.E.CONSTANT R60, desc[UR8][R4.64+0x12840] ;  /* 0x01284008043c7981 */ /* 0x000ea8000c1e9900 */
[----:B----4-:R-:W4:Y:S04]  /*25d0*/  LDG.E.CONSTANT R63, desc[UR8][R4.64+0x12980] ;  /* 0x01298008043f7981 */ /* 0x010f28000c1e9900 */
[----:B------:R-:W4:Y:S04]  /*25e0*/  LDG.E.CONSTANT R72, desc[UR8][R4.64+0x12ac0] ;  /* 0x012ac00804487981 */ /* 0x000f28000c1e9900 */
[----:B------:R-:W4:Y:S04]  /*25f0*/  LDG.E.CONSTANT R45, desc[UR8][R4.64+0x12c00] ;  /* 0x012c0008042d7981 */ /* 0x000f28000c1e9900 */
[----:B------:R-:W4:Y:S04]  /*2600*/  LDG.E.CONSTANT R47, desc[UR8][R4.64+0x12e80] ;  /* 0x012e8008042f7981 */ /* 0x000f28000c1e9900 */
[----:B------:R-:W4:Y:S04]  /*2610*/  LDG.E.CONSTANT R80, desc[UR8][R4.64+0x13100] ;  /* 0x0131000804507981 */ /* 0x000f28000c1e9900 */
[----:B-----5:R-:W5:Y:S04]  /*2620*/  LDG.E.CONSTANT R91, desc[UR8][R4.64+0x13380] ;  /* 0x01338008045b7981 */ /* 0x020f68000c1e9900 */
        /* <DEDUP_REMOVED lines=18> */
[----:B------:R-:W-:Y:S01]  /*2750*/  FADD R57, R57, R20 ;  /* 0x0000001439397221 */ /* 0x000fe20000000000 */
[----:B------:R-:W-:Y:S01]  /*2760*/  FADD R23, R58, R23 ;  /* 0x000000173a177221 */ /* 0x000fe20000000000 */
[----:B------:R-:W-:Y:S01]  /*2770*/  FADD R59, R59, R22 ;  /* 0x000000163b3b7221 */ /* 0x000fe20000000000 */
[----:B------:R-:W-:Y:S01]  /*2780*/  FADD R65, R65, R24 ;  /* 0x0000001841417221 */ /* 0x000fe20000000000 */
[----:B---3--:R-:W-:Y:S01]  /*2790*/  FADD R67, R67, R26 ;  /* 0x0000001a43437221 */ /* 0x008fe20000000000 */
[----:B------:R-:W-:Y:S01]  /*27a0*/  FADD R69, R69, R32 ;  /* 0x0000002045457221 */ /* 0x000fe20000000000 */
        /* <DEDUP_REMOVED lines=20> */
[----:B------:R-:W-:Y:S04]  /*28f0*/  STG.E desc[UR8][R2.64+0x2bc0], R65 ;  /* 0x002bc04102007986 */ /* 0x000fe8000c101908 */
[----:B------:R-:W-:Y:S01]  /*2900*/  STG.E desc[UR8][R2.64+0x2e40], R67 ;  /* 0x002e404302007986 */ /* 0x000fe2000c101908 */
[----:B--2---:R-:W-:-:S03]  /*2910*/  FADD R51, R0, R51 ;  /* 0x0000003300337221 */ /* 0x004fc60000000000 */
[----:B------:R-:W-:Y:S04]  /*2920*/  STG.E desc[UR8][R2.64+0x30c0], R69 ;  /* 0x0030c04502007986 */ /* 0x000fe8000c101908 */
        /* <DEDUP_REMOVED lines=28> */
[----:B----4-:R-:W-:Y:S01]  /*2af0*/  FADD R63, R94, R63 ;  /* 0x0000003f5e3f7221 */ /* 0x010fe20000000000 */
[----:B------:R-:W-:Y:S01]  /*2b00*/  FADD R95, R95, R72 ;  /* 0x000000485f5f7221 */ /* 0x000fe20000000000 */
[----:B------:R-:W-:Y:S01]  /*2b10*/  FADD R45, R96, R45 ;  /* 0x0000002d602d7221 */ /* 0x000fe20000000000 */
[----:B------:R-:W-:Y:S01]  /*2b20*/  FADD R47, R102, R47 ;  /* 0x0000002f662f7221 */ /* 0x000fe20000000000 */
[----:B------:R-:W-:Y:S01]  /*2b30*/  FADD R105, R105, R80 ;  /* 0x0000005069697221 */ /* 0x000fe20000000000 */
[----:B-----5:R-:W-:Y:S01]  /*2b40*/  FADD R91, R108, R91 ;  /* 0x0000005b6c5b7221 */ /* 0x020fe20000000000 */
        /* <DEDUP_REMOVED lines=55> */
[----:B------:R-:W-:Y:S05]  /*2ec0*/  EXIT ;  /* 0x000000000000794d */ /* 0x000fea0003800000 */
.L_x_1:
[----:B------:R-:W-:-:S00]  /*2ed0*/  BRA `(.L_x_1) ;  /* 0xfffffffc00fc7947 */ /* 0x000fc0000383ffff */
[----:B------:R-:W-:-:S00]  /*2ee0*/  NOP ;  /* 0x0000000000007918 */ /* 0x000fc00000000000 */
        /* <DEDUP_REMOVED lines=9> */
.L_x_2:


//--------------------- .nv.shared.my_kernel_kernel0 --------------------------
	.section	.nv.shared.my_kernel_kernel0,"aw",@nobits
	.sectionflags	@""
	.align	4
.nv.shared.my_kernel_kernel0:
	.zero		4656


//--------------------- .nv.shared.reserved.0     --------------------------
	.section	.nv.shared.reserved.0,"aw",@nobits
	.weak		__nv_reservedSMEM_offset_0_alias
	.size		__nv_reservedSMEM_offset_0_alias, 0, 64
	.other		__nv_reservedSMEM_offset_0_alias,@"STO_CUDA_RESERVED_SHARED STV_DEFAULT"
__nv_reservedSMEM_offset_0_alias:
	.zero		0
	.zero		64


//--------------------- .nv.constant0.my_kernel_kernel0 --------------------------
	.section	.nv.constant0.my_kernel_kernel0,"a",@progbits
	.sectionflags	@""
	.align	4
.nv.constant0.my_kernel_kernel0:
	.zero		936


//--------------------- SYMBOLS --------------------------

	.type		.nv.reservedSmem.offset0,@object
	.size		.nv.reservedSmem.offset0,0x4
	.type		.nv.reservedSmem.cap,@object
	.size		.nv.reservedSmem.cap,0x4
